//
// Generated by NVIDIA NVVM Compiler
//
// Compiler Build ID: CL-36424714
// Cuda compilation tools, release 13.0, V13.0.88
// Based on NVVM 20.0.0
//

.version 9.0
.target sm_100
.address_size 64

	// .globl	_Z11naiveMaxRedPfS_i
.extern .shared .align 16 .b8 sdata[];

.visible .entry _Z11naiveMaxRedPfS_i(
	.param .u64 .ptr .align 1 _Z11naiveMaxRedPfS_i_param_0,
	.param .u64 .ptr .align 1 _Z11naiveMaxRedPfS_i_param_1,
	.param .u32 _Z11naiveMaxRedPfS_i_param_2
)
{
	.reg .pred 	%p<10>;
	.reg .b32 	%r<36>;
	.reg .b32 	%f<82>;
	.reg .b64 	%rd<16>;

	ld.param.u64 	%rd4, [_Z11naiveMaxRedPfS_i_param_0];
	ld.param.u64 	%rd3, [_Z11naiveMaxRedPfS_i_param_1];
	ld.param.u32 	%r23, [_Z11naiveMaxRedPfS_i_param_2];
	cvta.to.global.u64 	%rd1, %rd4;
	mov.u32 	%r24, %ctaid.x;
	mov.u32 	%r25, %ntid.x;
	mul.lo.s32 	%r1, %r24, %r25;
	mov.u32 	%r2, %tid.x;
	add.s32 	%r3, %r1, %r2;
	setp.le.s32 	%p1, %r23, %r3;
	@%p1 bra 	$L__BB0_14;
	sub.s32 	%r4, %r23, %r3;
	and.b32  	%r5, %r4, 15;
	sub.s32 	%r26, %r1, %r23;
	add.s32 	%r27, %r26, %r2;
	setp.gt.u32 	%p2, %r27, -16;
	mov.f32 	%f81, 0fFF800000;
	mov.u32 	%r31, %r3;
	@%p2 bra 	$L__BB0_4;
	and.b32  	%r28, %r4, -16;
	neg.s32 	%r29, %r28;
	add.s64 	%rd2, %rd1, 32;
	mov.f32 	%f81, 0fFF800000;
	mov.u32 	%r31, %r3;
$L__BB0_3:
	.pragma "nounroll";
	mul.wide.s32 	%rd5, %r31, 4;
	add.s64 	%rd6, %rd2, %rd5;
	ld.global.f32 	%f17, [%rd6+-32];
	max.f32 	%f18, %f81, %f17;
	ld.global.f32 	%f19, [%rd6+-28];
	max.f32 	%f20, %f18, %f19;
	ld.global.f32 	%f21, [%rd6+-24];
	max.f32 	%f22, %f20, %f21;
	ld.global.f32 	%f23, [%rd6+-20];
	max.f32 	%f24, %f22, %f23;
	ld.global.f32 	%f25, [%rd6+-16];
	max.f32 	%f26, %f24, %f25;
	ld.global.f32 	%f27, [%rd6+-12];
	max.f32 	%f28, %f26, %f27;
	ld.global.f32 	%f29, [%rd6+-8];
	max.f32 	%f30, %f28, %f29;
	ld.global.f32 	%f31, [%rd6+-4];
	max.f32 	%f32, %f30, %f31;
	ld.global.f32 	%f33, [%rd6];
	max.f32 	%f34, %f32, %f33;
	ld.global.f32 	%f35, [%rd6+4];
	max.f32 	%f36, %f34, %f35;
	ld.global.f32 	%f37, [%rd6+8];
	max.f32 	%f38, %f36, %f37;
	ld.global.f32 	%f39, [%rd6+12];
	max.f32 	%f40, %f38, %f39;
	ld.global.f32 	%f41, [%rd6+16];
	max.f32 	%f42, %f40, %f41;
	ld.global.f32 	%f43, [%rd6+20];
	max.f32 	%f44, %f42, %f43;
	ld.global.f32 	%f45, [%rd6+24];
	max.f32 	%f46, %f44, %f45;
	ld.global.f32 	%f47, [%rd6+28];
	max.f32 	%f81, %f46, %f47;
	add.s32 	%r31, %r31, 16;
	add.s32 	%r29, %r29, 16;
	setp.ne.s32 	%p3, %r29, 0;
	@%p3 bra 	$L__BB0_3;
$L__BB0_4:
	setp.eq.s32 	%p4, %r5, 0;
	@%p4 bra 	$L__BB0_13;
	and.b32  	%r12, %r4, 7;
	setp.lt.u32 	%p5, %r5, 8;
	@%p5 bra 	$L__BB0_7;
	mul.wide.s32 	%rd7, %r31, 4;
	add.s64 	%rd8, %rd1, %rd7;
	ld.global.f32 	%f49, [%rd8];
	max.f32 	%f50, %f81, %f49;
	ld.global.f32 	%f51, [%rd8+4];
	max.f32 	%f52, %f50, %f51;
	ld.global.f32 	%f53, [%rd8+8];
	max.f32 	%f54, %f52, %f53;
	ld.global.f32 	%f55, [%rd8+12];
	max.f32 	%f56, %f54, %f55;
	ld.global.f32 	%f57, [%rd8+16];
	max.f32 	%f58, %f56, %f57;
	ld.global.f32 	%f59, [%rd8+20];
	max.f32 	%f60, %f58, %f59;
	ld.global.f32 	%f61, [%rd8+24];
	max.f32 	%f62, %f60, %f61;
	ld.global.f32 	%f63, [%rd8+28];
	max.f32 	%f81, %f62, %f63;
	add.s32 	%r31, %r31, 8;
$L__BB0_7:
	setp.eq.s32 	%p6, %r12, 0;
	@%p6 bra 	$L__BB0_13;
	and.b32  	%r15, %r4, 3;
	setp.lt.u32 	%p7, %r12, 4;
	@%p7 bra 	$L__BB0_10;
	mul.wide.s32 	%rd9, %r31, 4;
	add.s64 	%rd10, %rd1, %rd9;
	ld.global.f32 	%f65, [%rd10];
	max.f32 	%f66, %f81, %f65;
	ld.global.f32 	%f67, [%rd10+4];
	max.f32 	%f68, %f66, %f67;
	ld.global.f32 	%f69, [%rd10+8];
	max.f32 	%f70, %f68, %f69;
	ld.global.f32 	%f71, [%rd10+12];
	max.f32 	%f81, %f70, %f71;
	add.s32 	%r31, %r31, 4;
$L__BB0_10:
	setp.eq.s32 	%p8, %r15, 0;
	@%p8 bra 	$L__BB0_13;
	neg.s32 	%r34, %r15;
$L__BB0_12:
	.pragma "nounroll";
	mul.wide.s32 	%rd11, %r31, 4;
	add.s64 	%rd12, %rd1, %rd11;
	ld.global.f32 	%f72, [%rd12];
	max.f32 	%f81, %f81, %f72;
	add.s32 	%r31, %r31, 1;
	add.s32 	%r34, %r34, 1;
	setp.ne.s32 	%p9, %r34, 0;
	@%p9 bra 	$L__BB0_12;
$L__BB0_13:
	cvta.to.global.u64 	%rd13, %rd3;
	mul.wide.s32 	%rd14, %r3, 4;
	add.s64 	%rd15, %rd13, %rd14;
	st.global.f32 	[%rd15], %f81;
$L__BB0_14:
	ret;

}
	// .globl	_Z7MaxRed1PfS_i
.visible .entry _Z7MaxRed1PfS_i(
	.param .u64 .ptr .align 1 _Z7MaxRed1PfS_i_param_0,
	.param .u64 .ptr .align 1 _Z7MaxRed1PfS_i_param_1,
	.param .u32 _Z7MaxRed1PfS_i_param_2
)
{
	.reg .pred 	%p<6>;
	.reg .b32 	%r<17>;
	.reg .b32 	%f<9>;
	.reg .b64 	%rd<9>;

	ld.param.u64 	%rd1, [_Z7MaxRed1PfS_i_param_0];
	ld.param.u64 	%rd2, [_Z7MaxRed1PfS_i_param_1];
	ld.param.u32 	%r8, [_Z7MaxRed1PfS_i_param_2];
	mov.u32 	%r1, %tid.x;
	mov.u32 	%r2, %ctaid.x;
	mov.u32 	%r3, %ntid.x;
	mad.lo.s32 	%r4, %r2, %r3, %r1;
	setp.ge.s32 	%p1, %r4, %r8;
	mov.f32 	%f8, 0fFF800000;
	@%p1 bra 	$L__BB1_2;
	cvta.to.global.u64 	%rd3, %rd1;
	mul.wide.s32 	%rd4, %r4, 4;
	add.s64 	%rd5, %rd3, %rd4;
	ld.global.f32 	%f8, [%rd5];
$L__BB1_2:
	shl.b32 	%r9, %r1, 2;
	mov.u32 	%r10, sdata;
	add.s32 	%r5, %r10, %r9;
	st.shared.f32 	[%r5], %f8;
	bar.sync 	0;
	setp.lt.u32 	%p2, %r3, 2;
	@%p2 bra 	$L__BB1_7;
	mov.b32 	%r16, 1;
$L__BB1_4:
	shl.b32 	%r7, %r16, 1;
	add.s32 	%r12, %r7, -1;
	and.b32  	%r13, %r12, %r1;
	setp.ne.s32 	%p3, %r13, 0;
	@%p3 bra 	$L__BB1_6;
	ld.shared.f32 	%f4, [%r5];
	shl.b32 	%r14, %r16, 2;
	add.s32 	%r15, %r5, %r14;
	ld.shared.f32 	%f5, [%r15];
	max.f32 	%f6, %f4, %f5;
	st.shared.f32 	[%r5], %f6;
$L__BB1_6:
	bar.sync 	0;
	setp.lt.u32 	%p4, %r7, %r3;
	mov.u32 	%r16, %r7;
	@%p4 bra 	$L__BB1_4;
$L__BB1_7:
	setp.ne.s32 	%p5, %r1, 0;
	@%p5 bra 	$L__BB1_9;
	ld.shared.f32 	%f7, [sdata];
	cvta.to.global.u64 	%rd6, %rd2;
	mul.wide.u32 	%rd7, %r2, 4;
	add.s64 	%rd8, %rd6, %rd7;
	st.global.f32 	[%rd8], %f7;
$L__BB1_9:
	ret;

}
	// .globl	_Z7MaxRed2PfS_i
.visible .entry _Z7MaxRed2PfS_i(
	.param .u64 .ptr .align 1 _Z7MaxRed2PfS_i_param_0,
	.param .u64 .ptr .align 1 _Z7MaxRed2PfS_i_param_1,
	.param .u32 _Z7MaxRed2PfS_i_param_2
)
{
	.reg .pred 	%p<6>;
	.reg .b32 	%r<22>;
	.reg .b32 	%f<9>;
	.reg .b64 	%rd<9>;

	ld.param.u64 	%rd1, [_Z7MaxRed2PfS_i_param_0];
	ld.param.u64 	%rd2, [_Z7MaxRed2PfS_i_param_1];
	ld.param.u32 	%r8, [_Z7MaxRed2PfS_i_param_2];
	mov.u32 	%r1, %tid.x;
	mov.u32 	%r2, %ctaid.x;
	mov.u32 	%r3, %ntid.x;
	mad.lo.s32 	%r4, %r2, %r3, %r1;
	setp.ge.s32 	%p1, %r4, %r8;
	mov.f32 	%f8, 0fFF800000;
	@%p1 bra 	$L__BB2_2;
	cvta.to.global.u64 	%rd3, %rd1;
	mul.wide.s32 	%rd4, %r4, 4;
	add.s64 	%rd5, %rd3, %rd4;
	ld.global.f32 	%f8, [%rd5];
$L__BB2_2:
	shl.b32 	%r9, %r1, 2;
	mov.u32 	%r10, sdata;
	add.s32 	%r11, %r10, %r9;
	st.shared.f32 	[%r11], %f8;
	bar.sync 	0;
	setp.lt.u32 	%p2, %r3, 2;
	@%p2 bra 	$L__BB2_7;
	mov.b32 	%r21, 1;
$L__BB2_4:
	shl.b32 	%r6, %r21, 1;
	mul.lo.s32 	%r13, %r6, %r1;
	add.s32 	%r14, %r13, %r21;
	max.u32 	%r15, %r13, %r14;
	setp.ge.u32 	%p3, %r15, %r3;
	@%p3 bra 	$L__BB2_6;
	shl.b32 	%r16, %r13, 2;
	add.s32 	%r18, %r10, %r16;
	ld.shared.f32 	%f4, [%r18];
	shl.b32 	%r19, %r21, 2;
	add.s32 	%r20, %r18, %r19;
	ld.shared.f32 	%f5, [%r20];
	max.f32 	%f6, %f4, %f5;
	st.shared.f32 	[%r18], %f6;
$L__BB2_6:
	bar.sync 	0;
	setp.lt.u32 	%p4, %r6, %r3;
	mov.u32 	%r21, %r6;
	@%p4 bra 	$L__BB2_4;
$L__BB2_7:
	setp.ne.s32 	%p5, %r1, 0;
	@%p5 bra 	$L__BB2_9;
	ld.shared.f32 	%f7, [sdata];
	cvta.to.global.u64 	%rd6, %rd2;
	mul.wide.u32 	%rd7, %r2, 4;
	add.s64 	%rd8, %rd6, %rd7;
	st.global.f32 	[%rd8], %f7;
$L__BB2_9:
	ret;

}
	// .globl	_Z7MaxRed3PfS_i
.visible .entry _Z7MaxRed3PfS_i(
	.param .u64 .ptr .align 1 _Z7MaxRed3PfS_i_param_0,
	.param .u64 .ptr .align 1 _Z7MaxRed3PfS_i_param_1,
	.param .u32 _Z7MaxRed3PfS_i_param_2
)
{
	.reg .pred 	%p<6>;
	.reg .b32 	%r<14>;
	.reg .b32 	%f<9>;
	.reg .b64 	%rd<9>;

	ld.param.u64 	%rd1, [_Z7MaxRed3PfS_i_param_0];
	ld.param.u64 	%rd2, [_Z7MaxRed3PfS_i_param_1];
	ld.param.u32 	%r8, [_Z7MaxRed3PfS_i_param_2];
	mov.u32 	%r1, %tid.x;
	mov.u32 	%r2, %ctaid.x;
	mov.u32 	%r13, %ntid.x;
	mad.lo.s32 	%r4, %r2, %r13, %r1;
	setp.ge.s32 	%p1, %r4, %r8;
	mov.f32 	%f8, 0fFF800000;
	@%p1 bra 	$L__BB3_2;
	cvta.to.global.u64 	%rd3, %rd1;
	mul.wide.s32 	%rd4, %r4, 4;
	add.s64 	%rd5, %rd3, %rd4;
	ld.global.f32 	%f8, [%rd5];
$L__BB3_2:
	shl.b32 	%r9, %r1, 2;
	mov.u32 	%r10, sdata;
	add.s32 	%r5, %r10, %r9;
	st.shared.f32 	[%r5], %f8;
	bar.sync 	0;
	setp.lt.u32 	%p2, %r13, 2;
	@%p2 bra 	$L__BB3_6;
$L__BB3_3:
	shr.u32 	%r7, %r13, 1;
	setp.ge.u32 	%p3, %r1, %r7;
	@%p3 bra 	$L__BB3_5;
	ld.shared.f32 	%f4, [%r5];
	shl.b32 	%r11, %r7, 2;
	add.s32 	%r12, %r5, %r11;
	ld.shared.f32 	%f5, [%r12];
	max.f32 	%f6, %f4, %f5;
	st.shared.f32 	[%r5], %f6;
$L__BB3_5:
	bar.sync 	0;
	setp.gt.u32 	%p4, %r13, 3;
	mov.u32 	%r13, %r7;
	@%p4 bra 	$L__BB3_3;
$L__BB3_6:
	setp.ne.s32 	%p5, %r1, 0;
	@%p5 bra 	$L__BB3_8;
	ld.shared.f32 	%f7, [sdata];
	cvta.to.global.u64 	%rd6, %rd2;
	mul.wide.u32 	%rd7, %r2, 4;
	add.s64 	%rd8, %rd6, %rd7;
	st.global.f32 	[%rd8], %f7;
$L__BB3_8:
	ret;

}
	// .globl	_Z7MaxRed4PfS_i
.visible .entry _Z7MaxRed4PfS_i(
	.param .u64 .ptr .align 1 _Z7MaxRed4PfS_i_param_0,
	.param .u64 .ptr .align 1 _Z7MaxRed4PfS_i_param_1,
	.param .u32 _Z7MaxRed4PfS_i_param_2
)
{
	.reg .pred 	%p<7>;
	.reg .b32 	%r<19>;
	.reg .b32 	%f<13>;
	.reg .b64 	%rd<9>;

	ld.param.u64 	%rd2, [_Z7MaxRed4PfS_i_param_0];
	ld.param.u64 	%rd3, [_Z7MaxRed4PfS_i_param_1];
	ld.param.u32 	%r11, [_Z7MaxRed4PfS_i_param_2];
	mov.u32 	%r1, %tid.x;
	mov.u32 	%r2, %ctaid.x;
	mov.u32 	%r18, %ntid.x;
	mad.lo.s32 	%r17, %r2, %r18, %r1;
	setp.ge.s32 	%p1, %r17, %r11;
	mov.f32 	%f12, 0fFF800000;
	@%p1 bra 	$L__BB4_3;
	mov.u32 	%r12, %nctaid.x;
	mul.lo.s32 	%r5, %r18, %r12;
	cvta.to.global.u64 	%rd1, %rd2;
	mov.f32 	%f12, 0fFF800000;
$L__BB4_2:
	mul.wide.s32 	%rd4, %r17, 4;
	add.s64 	%rd5, %rd1, %rd4;
	ld.global.f32 	%f6, [%rd5];
	max.f32 	%f12, %f12, %f6;
	add.s32 	%r17, %r17, %r5;
	setp.lt.s32 	%p2, %r17, %r11;
	@%p2 bra 	$L__BB4_2;
$L__BB4_3:
	shl.b32 	%r13, %r1, 2;
	mov.u32 	%r14, sdata;
	add.s32 	%r8, %r14, %r13;
	st.shared.f32 	[%r8], %f12;
	bar.sync 	0;
	setp.lt.u32 	%p3, %r18, 2;
	@%p3 bra 	$L__BB4_7;
$L__BB4_4:
	shr.u32 	%r10, %r18, 1;
	setp.ge.u32 	%p4, %r1, %r10;
	@%p4 bra 	$L__BB4_6;
	ld.shared.f32 	%f7, [%r8];
	shl.b32 	%r15, %r10, 2;
	add.s32 	%r16, %r8, %r15;
	ld.shared.f32 	%f8, [%r16];
	max.f32 	%f9, %f7, %f8;
	st.shared.f32 	[%r8], %f9;
$L__BB4_6:
	bar.sync 	0;
	setp.gt.u32 	%p5, %r18, 3;
	mov.u32 	%r18, %r10;
	@%p5 bra 	$L__BB4_4;
$L__BB4_7:
	setp.ne.s32 	%p6, %r1, 0;
	@%p6 bra 	$L__BB4_9;
	ld.shared.f32 	%f10, [sdata];
	cvta.to.global.u64 	%rd6, %rd3;
	mul.wide.u32 	%rd7, %r2, 4;
	add.s64 	%rd8, %rd6, %rd7;
	st.global.f32 	[%rd8], %f10;
$L__BB4_9:
	ret;

}
	// .globl	_Z7MaxRed5PfS_i
.visible .entry _Z7MaxRed5PfS_i(
	.param .u64 .ptr .align 1 _Z7MaxRed5PfS_i_param_0,
	.param .u64 .ptr .align 1 _Z7MaxRed5PfS_i_param_1,
	.param .u32 _Z7MaxRed5PfS_i_param_2
)
{
	.reg .pred 	%p<27>;
	.reg .b32 	%r<87>;
	.reg .b32 	%f<103>;
	.reg .b64 	%rd<23>;

	ld.param.u64 	%rd3, [_Z7MaxRed5PfS_i_param_0];
	ld.param.u64 	%rd2, [_Z7MaxRed5PfS_i_param_1];
	ld.param.u32 	%r27, [_Z7MaxRed5PfS_i_param_2];
	cvta.to.global.u64 	%rd1, %rd3;
	mov.u32 	%r1, %tid.x;
	mov.u32 	%r2, %ctaid.x;
	mov.u32 	%r3, %ntid.x;
	mad.lo.s32 	%r4, %r2, %r3, %r1;
	shr.s32 	%r28, %r27, 31;
	shr.u32 	%r29, %r28, 30;
	add.s32 	%r30, %r27, %r29;
	shr.s32 	%r5, %r30, 2;
	mov.u32 	%r31, %nctaid.x;
	mul.lo.s32 	%r6, %r3, %r31;
	setp.ge.s32 	%p1, %r4, %r5;
	mov.f32 	%f101, 0fFF800000;
	@%p1 bra 	$L__BB5_7;
	add.s32 	%r32, %r4, %r6;
	max.s32 	%r33, %r5, %r32;
	setp.lt.s32 	%p2, %r32, %r5;
	selp.u32 	%r34, 1, 0, %p2;
	add.s32 	%r35, %r32, %r34;
	sub.s32 	%r36, %r33, %r35;
	div.u32 	%r37, %r36, %r6;
	add.s32 	%r7, %r37, %r34;
	and.b32  	%r38, %r7, 3;
	setp.eq.s32 	%p3, %r38, 3;
	mov.f32 	%f101, 0fFF800000;
	mov.u32 	%r81, %r4;
	@%p3 bra 	$L__BB5_4;
	add.s32 	%r39, %r7, 1;
	and.b32  	%r40, %r39, 3;
	neg.s32 	%r79, %r40;
	mov.f32 	%f101, 0fFF800000;
	mov.u32 	%r81, %r4;
$L__BB5_3:
	.pragma "nounroll";
	mul.wide.s32 	%rd4, %r81, 16;
	add.s64 	%rd5, %rd1, %rd4;
	ld.global.v4.f32 	{%f23, %f24, %f25, %f26}, [%rd5];
	max.f32 	%f27, %f101, %f23;
	max.f32 	%f28, %f27, %f24;
	max.f32 	%f29, %f28, %f25;
	max.f32 	%f101, %f29, %f26;
	add.s32 	%r81, %r81, %r6;
	add.s32 	%r79, %r79, 1;
	setp.ne.s32 	%p4, %r79, 0;
	@%p4 bra 	$L__BB5_3;
$L__BB5_4:
	setp.lt.u32 	%p5, %r7, 3;
	@%p5 bra 	$L__BB5_7;
	mul.wide.s32 	%rd8, %r6, 16;
	shl.b32 	%r41, %r6, 2;
$L__BB5_6:
	mul.wide.s32 	%rd6, %r81, 16;
	add.s64 	%rd7, %rd1, %rd6;
	ld.global.v4.f32 	{%f30, %f31, %f32, %f33}, [%rd7];
	max.f32 	%f34, %f101, %f30;
	max.f32 	%f35, %f34, %f31;
	max.f32 	%f36, %f35, %f32;
	max.f32 	%f37, %f36, %f33;
	add.s64 	%rd9, %rd7, %rd8;
	ld.global.v4.f32 	{%f38, %f39, %f40, %f41}, [%rd9];
	max.f32 	%f42, %f37, %f38;
	max.f32 	%f43, %f42, %f39;
	max.f32 	%f44, %f43, %f40;
	max.f32 	%f45, %f44, %f41;
	add.s64 	%rd10, %rd9, %rd8;
	ld.global.v4.f32 	{%f46, %f47, %f48, %f49}, [%rd10];
	max.f32 	%f50, %f45, %f46;
	max.f32 	%f51, %f50, %f47;
	max.f32 	%f52, %f51, %f48;
	max.f32 	%f53, %f52, %f49;
	add.s64 	%rd11, %rd10, %rd8;
	ld.global.v4.f32 	{%f54, %f55, %f56, %f57}, [%rd11];
	max.f32 	%f58, %f53, %f54;
	max.f32 	%f59, %f58, %f55;
	max.f32 	%f60, %f59, %f56;
	max.f32 	%f101, %f60, %f57;
	add.s32 	%r81, %r41, %r81;
	setp.lt.s32 	%p6, %r81, %r5;
	@%p6 bra 	$L__BB5_6;
$L__BB5_7:
	shl.b32 	%r42, %r5, 2;
	add.s32 	%r85, %r42, %r4;
	setp.ge.s32 	%p7, %r85, %r27;
	@%p7 bra 	$L__BB5_14;
	add.s32 	%r43, %r85, %r6;
	max.s32 	%r44, %r27, %r43;
	setp.lt.s32 	%p8, %r43, %r27;
	selp.u32 	%r45, 1, 0, %p8;
	add.s32 	%r46, %r43, %r45;
	sub.s32 	%r47, %r44, %r46;
	div.u32 	%r48, %r47, %r6;
	add.s32 	%r17, %r48, %r45;
	and.b32  	%r49, %r17, 3;
	setp.eq.s32 	%p9, %r49, 3;
	@%p9 bra 	$L__BB5_11;
	add.s32 	%r50, %r17, 1;
	and.b32  	%r51, %r50, 3;
	neg.s32 	%r83, %r51;
$L__BB5_10:
	.pragma "nounroll";
	mul.wide.s32 	%rd12, %r85, 4;
	add.s64 	%rd13, %rd1, %rd12;
	ld.global.f32 	%f62, [%rd13];
	max.f32 	%f101, %f101, %f62;
	add.s32 	%r85, %r85, %r6;
	add.s32 	%r83, %r83, 1;
	setp.ne.s32 	%p10, %r83, 0;
	@%p10 bra 	$L__BB5_10;
$L__BB5_11:
	setp.lt.u32 	%p11, %r17, 3;
	@%p11 bra 	$L__BB5_14;
	mul.wide.s32 	%rd16, %r6, 4;
	shl.b32 	%r52, %r6, 2;
$L__BB5_13:
	mul.wide.s32 	%rd14, %r85, 4;
	add.s64 	%rd15, %rd1, %rd14;
	ld.global.f32 	%f63, [%rd15];
	max.f32 	%f64, %f101, %f63;
	add.s64 	%rd17, %rd15, %rd16;
	ld.global.f32 	%f65, [%rd17];
	max.f32 	%f66, %f64, %f65;
	add.s64 	%rd18, %rd17, %rd16;
	ld.global.f32 	%f67, [%rd18];
	max.f32 	%f68, %f66, %f67;
	add.s64 	%rd19, %rd18, %rd16;
	ld.global.f32 	%f69, [%rd19];
	max.f32 	%f101, %f68, %f69;
	add.s32 	%r85, %r52, %r85;
	setp.lt.s32 	%p12, %r85, %r27;
	@%p12 bra 	$L__BB5_13;
$L__BB5_14:
	and.b32  	%r26, %r1, 31;
	mov.b32 	%r53, %f101;
	shfl.sync.down.b32	%r54|%p13, %r53, 16, 31, -1;
	mov.b32 	%f70, %r54;
	max.f32 	%f71, %f101, %f70;
	mov.b32 	%r55, %f71;
	shfl.sync.down.b32	%r56|%p14, %r55, 8, 31, -1;
	mov.b32 	%f72, %r56;
	max.f32 	%f73, %f71, %f72;
	mov.b32 	%r57, %f73;
	shfl.sync.down.b32	%r58|%p15, %r57, 4, 31, -1;
	mov.b32 	%f74, %r58;
	max.f32 	%f75, %f73, %f74;
	mov.b32 	%r59, %f75;
	shfl.sync.down.b32	%r60|%p16, %r59, 2, 31, -1;
	mov.b32 	%f76, %r60;
	max.f32 	%f77, %f75, %f76;
	mov.b32 	%r61, %f77;
	shfl.sync.down.b32	%r62|%p17, %r61, 1, 31, -1;
	mov.b32 	%f78, %r62;
	max.f32 	%f15, %f77, %f78;
	setp.ne.s32 	%p18, %r26, 0;
	@%p18 bra 	$L__BB5_16;
	shr.u32 	%r63, %r1, 3;
	mov.u32 	%r64, sdata;
	add.s32 	%r65, %r64, %r63;
	st.shared.f32 	[%r65], %f15;
$L__BB5_16:
	bar.sync 	0;
	cvt.rn.f32.u32 	%f80, %r1;
	cvt.rn.f32.u32 	%f81, %r3;
	mul.f32 	%f82, %f81, 0f3D000000;
	setp.leu.f32 	%p19, %f82, %f80;
	mov.f32 	%f102, 0fFF800000;
	@%p19 bra 	$L__BB5_18;
	shl.b32 	%r66, %r26, 2;
	mov.u32 	%r67, sdata;
	add.s32 	%r68, %r67, %r66;
	ld.shared.f32 	%f102, [%r68];
$L__BB5_18:
	setp.gt.u32 	%p20, %r1, 31;
	@%p20 bra 	$L__BB5_21;
	mov.b32 	%r69, %f102;
	shfl.sync.down.b32	%r70|%p21, %r69, 16, 31, -1;
	mov.b32 	%f83, %r70;
	max.f32 	%f84, %f102, %f83;
	mov.b32 	%r71, %f84;
	shfl.sync.down.b32	%r72|%p22, %r71, 8, 31, -1;
	mov.b32 	%f85, %r72;
	max.f32 	%f86, %f84, %f85;
	mov.b32 	%r73, %f86;
	shfl.sync.down.b32	%r74|%p23, %r73, 4, 31, -1;
	mov.b32 	%f87, %r74;
	max.f32 	%f88, %f86, %f87;
	mov.b32 	%r75, %f88;
	shfl.sync.down.b32	%r76|%p24, %r75, 2, 31, -1;
	mov.b32 	%f89, %r76;
	max.f32 	%f90, %f88, %f89;
	mov.b32 	%r77, %f90;
	shfl.sync.down.b32	%r78|%p25, %r77, 1, 31, -1;
	mov.b32 	%f91, %r78;
	max.f32 	%f18, %f90, %f91;
	setp.ne.s32 	%p26, %r1, 0;
	@%p26 bra 	$L__BB5_21;
	cvta.to.global.u64 	%rd20, %rd2;
	mul.wide.u32 	%rd21, %r2, 4;
	add.s64 	%rd22, %rd20, %rd21;
	st.global.f32 	[%rd22], %f18;
$L__BB5_21:
	ret;

}


// ===== COMPILED SASS (sm_100) =====

	.target	sm_100

	.elftype	@"ET_EXEC"


//--------------------- .note.nv.tkinfo           --------------------------
	.section	.note.nv.tkinfo,"",@"SHT_NOTE"
	.sectionflags	@"SHF_NOTE_NV_TKINFO"
	.tkinfo
        /*0018*/ 	.word	0x00000002
        /*0030*/ 	.string	""
        /*0030*/ 	.string	"ptxas"
        /*0030*/ 	.string	"Cuda compilation tools, release 13.0, V13.0.88"
        /*0030*/ 	.string	"Build cuda_13.0.r13.0/compiler.36424714_0"
        /*0030*/ 	.string	"-arch sm_100 -m 64 "



//--------------------- .note.nv.cuinfo           --------------------------
	.section	.note.nv.cuinfo,"",@"SHT_NOTE"
	.sectionflags	@"SHF_NOTE_NV_CUINFO"
        /*0018*/ 	.short	0x0002
        /*001a*/ 	.short	0x0064
        /*001c*/ 	.short	0x0082
	.zero		2


//--------------------- .nv.info                  --------------------------
	.section	.nv.info,"",@"SHT_CUDA_INFO"
	.align	4


	//----- nvinfo : EIATTR_REGCOUNT
	.align		4
        /*0000*/ 	.byte	0x04, 0x2f
        /*0002*/ 	.short	(.L_1 - .L_0)
	.align		4
.L_0:
        /*0004*/ 	.word	index@(_Z11naiveMaxRedPfS_i)
        /*0008*/ 	.word	0x0000001d


	//----- nvinfo : EIATTR_FRAME_SIZE
	.align		4
.L_1:
        /*000c*/ 	.byte	0x04, 0x11
        /*000e*/ 	.short	(.L_3 - .L_2)
	.align		4
.L_2:
        /*0010*/ 	.word	index@(_Z11naiveMaxRedPfS_i)
        /*0014*/ 	.word	0x00000000


	//----- nvinfo : EIATTR_REGCOUNT
	.align		4
.L_3:
        /*0018*/ 	.byte	0x04, 0x2f
        /*001a*/ 	.short	(.L_5 - .L_4)
	.align		4
.L_4:
        /*001c*/ 	.word	index@(_Z7MaxRed1PfS_i)
        /*0020*/ 	.word	0x0000000b


	//----- nvinfo : EIATTR_FRAME_SIZE
	.align		4
.L_5:
        /*0024*/ 	.byte	0x04, 0x11
        /*0026*/ 	.short	(.L_7 - .L_6)
	.align		4
.L_6:
        /*0028*/ 	.word	index@(_Z7MaxRed1PfS_i)
        /*002c*/ 	.word	0x00000000


	//----- nvinfo : EIATTR_REGCOUNT
	.align		4
.L_7:
        /*0030*/ 	.byte	0x04, 0x2f
        /*0032*/ 	.short	(.L_9 - .L_8)
	.align		4
.L_8:
        /*0034*/ 	.word	index@(_Z7MaxRed2PfS_i)
        /*0038*/ 	.word	0x0000000c


	//----- nvinfo : EIATTR_FRAME_SIZE
	.align		4
.L_9:
        /*003c*/ 	.byte	0x04, 0x11
        /*003e*/ 	.short	(.L_11 - .L_10)
	.align		4
.L_10:
        /*0040*/ 	.word	index@(_Z7MaxRed2PfS_i)
        /*0044*/ 	.word	0x00000000


	//----- nvinfo : EIATTR_REGCOUNT
	.align		4
.L_11:
        /*0048*/ 	.byte	0x04, 0x2f
        /*004a*/ 	.short	(.L_13 - .L_12)
	.align		4
.L_12:
        /*004c*/ 	.word	index@(_Z7MaxRed3PfS_i)
        /*0050*/ 	.word	0x0000000a


	//----- nvinfo : EIATTR_FRAME_SIZE
	.align		4
.L_13:
        /*0054*/ 	.byte	0x04, 0x11
        /*0056*/ 	.short	(.L_15 - .L_14)
	.align		4
.L_14:
        /*0058*/ 	.word	index@(_Z7MaxRed3PfS_i)
        /*005c*/ 	.word	0x00000000


	//----- nvinfo : EIATTR_REGCOUNT
	.align		4
.L_15:
        /*0060*/ 	.byte	0x04, 0x2f
        /*0062*/ 	.short	(.L_17 - .L_16)
	.align		4
.L_16:
        /*0064*/ 	.word	index@(_Z7MaxRed4PfS_i)
        /*0068*/ 	.word	0x0000000e


	//----- nvinfo : EIATTR_FRAME_SIZE
	.align		4
.L_17:
        /*006c*/ 	.byte	0x04, 0x11
        /*006e*/ 	.short	(.L_19 - .L_18)
	.align		4
.L_18:
        /*0070*/ 	.word	index@(_Z7MaxRed4PfS_i)
        /*0074*/ 	.word	0x00000000


	//----- nvinfo : EIATTR_REGCOUNT
	.align		4
.L_19:
        /*0078*/ 	.byte	0x04, 0x2f
        /*007a*/ 	.short	(.L_21 - .L_20)
	.align		4
.L_20:
        /*007c*/ 	.word	index@(_Z7MaxRed5PfS_i)
        /*0080*/ 	.word	0x00000020


	//----- nvinfo : EIATTR_FRAME_SIZE
	.align		4
.L_21:
        /*0084*/ 	.byte	0x04, 0x11
        /*0086*/ 	.short	(.L_23 - .L_22)
	.align		4
.L_22:
        /*0088*/ 	.word	index@(_Z7MaxRed5PfS_i)
        /*008c*/ 	.word	0x00000000


	//----- nvinfo : EIATTR_MIN_STACK_SIZE
	.align		4
.L_23:
        /*0090*/ 	.byte	0x04, 0x12
        /*0092*/ 	.short	(.L_25 - .L_24)
	.align		4
.L_24:
        /*0094*/ 	.word	index@(_Z7MaxRed5PfS_i)
        /*0098*/ 	.word	0x00000000


	//----- nvinfo : EIATTR_MIN_STACK_SIZE
	.align		4
.L_25:
        /*009c*/ 	.byte	0x04, 0x12
        /*009e*/ 	.short	(.L_27 - .L_26)
	.align		4
.L_26:
        /*00a0*/ 	.word	index@(_Z7MaxRed4PfS_i)
        /*00a4*/ 	.word	0x00000000


	//----- nvinfo : EIATTR_MIN_STACK_SIZE
	.align		4
.L_27:
        /*00a8*/ 	.byte	0x04, 0x12
        /*00aa*/ 	.short	(.L_29 - .L_28)
	.align		4
.L_28:
        /*00ac*/ 	.word	index@(_Z7MaxRed3PfS_i)
        /*00b0*/ 	.word	0x00000000


	//----- nvinfo : EIATTR_MIN_STACK_SIZE
	.align		4
.L_29:
        /*00b4*/ 	.byte	0x04, 0x12
        /*00b6*/ 	.short	(.L_31 - .L_30)
	.align		4
.L_30:
        /*00b8*/ 	.word	index@(_Z7MaxRed2PfS_i)
        /*00bc*/ 	.word	0x00000000


	//----- nvinfo : EIATTR_MIN_STACK_SIZE
	.align		4
.L_31:
        /*00c0*/ 	.byte	0x04, 0x12
        /*00c2*/ 	.short	(.L_33 - .L_32)
	.align		4
.L_32:
        /*00c4*/ 	.word	index@(_Z7MaxRed1PfS_i)
        /*00c8*/ 	.word	0x00000000


	//----- nvinfo : EIATTR_MIN_STACK_SIZE
	.align		4
.L_33:
        /*00cc*/ 	.byte	0x04, 0x12
        /*00ce*/ 	.short	(.L_35 - .L_34)
	.align		4
.L_34:
        /*00d0*/ 	.word	index@(_Z11naiveMaxRedPfS_i)
        /*00d4*/ 	.word	0x00000000
.L_35:


//--------------------- .nv.compat                --------------------------
	.section	.nv.compat,"",@"SHT_CUDA_COMPAT_INFO"
	.align	4
        /*0000*/ 	.byte	0x02, 0x09, 0x00, 0x00, 0x02, 0x02, 0x01, 0x00, 0x02, 0x05, 0x05, 0x00, 0x03, 0x07, 0x01, 0x01
        /*0010*/ 	.byte	0x02, 0x03, 0x00, 0x00, 0x02, 0x06, 0x01, 0x00, 0x04, 0x0b, 0x08, 0x00, 0x09, 0x00, 0x00, 0x00
        /*0020*/ 	.byte	0x00, 0x00, 0x00, 0x00


//--------------------- .nv.info._Z7MaxRed5PfS_i  --------------------------
	.section	.nv.info._Z7MaxRed5PfS_i,"",@"SHT_CUDA_INFO"
	.sectionflags	@""
	.align	4


	//----- nvinfo : EIATTR_CUDA_API_VERSION
	.align		4
        /*0000*/ 	.byte	0x04, 0x37
        /*0002*/ 	.short	(.L_37 - .L_36)
.L_36:
        /*0004*/ 	.word	0x00000082


	//----- nvinfo : EIATTR_KPARAM_INFO
	.align		4
.L_37:
        /*0008*/ 	.byte	0x04, 0x17
        /*000a*/ 	.short	(.L_39 - .L_38)
.L_38:
        /*000c*/ 	.word	0x00000000
        /*0010*/ 	.short	0x0002
        /*0012*/ 	.short	0x0010
        /*0014*/ 	.byte	0x00, 0xf0, 0x11, 0x00


	//----- nvinfo : EIATTR_KPARAM_INFO
	.align		4
.L_39:
        /*0018*/ 	.byte	0x04, 0x17
        /*001a*/ 	.short	(.L_41 - .L_40)
.L_40:
        /*001c*/ 	.word	0x00000000
        /*0020*/ 	.short	0x0001
        /*0022*/ 	.short	0x0008
        /*0024*/ 	.byte	0x00, 0xf5, 0x21, 0x00


	//----- nvinfo : EIATTR_KPARAM_INFO
	.align		4
.L_41:
        /*0028*/ 	.byte	0x04, 0x17
        /*002a*/ 	.short	(.L_43 - .L_42)
.L_42:
        /*002c*/ 	.word	0x00000000
        /*0030*/ 	.short	0x0000
        /*0032*/ 	.short	0x0000
        /*0034*/ 	.byte	0x00, 0xf5, 0x21, 0x00


	//----- nvinfo : EIATTR_SPARSE_MMA_MASK
	.align		4
.L_43:
        /*0038*/ 	.byte	0x03, 0x50
        /*003a*/ 	.short	0x0000


	//----- nvinfo : EIATTR_MAXREG_COUNT
	.align		4
        /*003c*/ 	.byte	0x03, 0x1b
        /*003e*/ 	.short	0x00ff


	//----- nvinfo : EIATTR_NUM_BARRIERS
	.align		4
        /*0040*/ 	.byte	0x02, 0x4c
        /*0042*/ 	.byte	0x01
	.zero		1


	//----- nvinfo : EIATTR_MERCURY_ISA_VERSION
	.align		4
        /*0044*/ 	.byte	0x03, 0x5f
        /*0046*/ 	.short	0x0101


	//----- nvinfo : EIATTR_COOP_GROUP_MASK_REGIDS
	.align		4
        /*0048*/ 	.byte	0x04, 0x29
        /*004a*/ 	.short	(.L_45 - .L_44)


	//   ....[0]....
.L_44:
        /*004c*/ 	.word	0xffffffff


	//   ....[1]....
        /*0050*/ 	.word	0xffffffff


	//   ....[2]....
        /*0054*/ 	.word	0xffffffff


	//   ....[3]....
        /*0058*/ 	.word	0xffffffff


	//   ....[4]....
        /*005c*/ 	.word	0xffffffff


	//   ....[5]....
        /*0060*/ 	.word	0xffffffff


	//   ....[6]....
        /*0064*/ 	.word	0xffffffff


	//   ....[7]....
        /*0068*/ 	.word	0xffffffff


	//   ....[8]....
        /*006c*/ 	.word	0xffffffff


	//   ....[9]....
        /*0070*/ 	.word	0xffffffff


	//----- nvinfo : EIATTR_COOP_GROUP_INSTR_OFFSETS
	.align		4
.L_45:
        /*0074*/ 	.byte	0x04, 0x28
        /*0076*/ 	.short	(.L_47 - .L_46)


	//   ....[0]....
.L_46:
        /*0078*/ 	.word	0x00000910


	//   ....[1]....
        /*007c*/ 	.word	0x00000940


	//   ....[2]....
        /*0080*/ 	.word	0x00000970


	//   ....[3]....
        /*0084*/ 	.word	0x00000a00


	//   ....[4]....
        /*0088*/ 	.word	0x00000a50


	//   ....[5]....
        /*008c*/ 	.word	0x00000ae0


	//   ....[6]....
        /*0090*/ 	.word	0x00000b10


	//   ....[7]....
        /*0094*/ 	.word	0x00000b30


	//   ....[8]....
        /*0098*/ 	.word	0x00000b50


	//   ....[9]....
        /*009c*/ 	.word	0x00000b70


	//----- nvinfo : EIATTR_VRC_CTA_INIT_COUNT
	.align		4
.L_47:
        /*00a0*/ 	.byte	0x02, 0x4a
	.zero		1
	.zero		1


	//----- nvinfo : EIATTR_EXIT_INSTR_OFFSETS
	.align		4
        /*00a4*/ 	.byte	0x04, 0x1c
        /*00a6*/ 	.short	(.L_49 - .L_48)


	//   ....[0]....
.L_48:
        /*00a8*/ 	.word	0x00000ad0


	//   ....[1]....
        /*00ac*/ 	.word	0x00000b80


	//   ....[2]....
        /*00b0*/ 	.word	0x00000bd0


	//----- nvinfo : EIATTR_CRS_STACK_SIZE
	.align		4
.L_49:
        /*00b4*/ 	.byte	0x04, 0x1e
        /*00b6*/ 	.short	(.L_51 - .L_50)
.L_50:
        /*00b8*/ 	.word	0x00000000


	//----- nvinfo : EIATTR_CBANK_PARAM_SIZE
	.align		4
.L_51:
        /*00bc*/ 	.byte	0x03, 0x19
        /*00be*/ 	.short	0x0014


	//----- nvinfo : EIATTR_PARAM_CBANK
	.align		4
        /*00c0*/ 	.byte	0x04, 0x0a
        /*00c2*/ 	.short	(.L_53 - .L_52)
	.align		4
.L_52:
        /*00c4*/ 	.word	index@(.nv.constant0._Z7MaxRed5PfS_i)
        /*00c8*/ 	.short	0x0380
        /*00ca*/ 	.short	0x0014


	//----- nvinfo : EIATTR_SW_WAR
	.align		4
.L_53:
        /*00cc*/ 	.byte	0x04, 0x36
        /*00ce*/ 	.short	(.L_55 - .L_54)
.L_54:
        /*00d0*/ 	.word	0x00000008
.L_55:


//--------------------- .nv.info._Z7MaxRed4PfS_i  --------------------------
	.section	.nv.info._Z7MaxRed4PfS_i,"",@"SHT_CUDA_INFO"
	.sectionflags	@""
	.align	4


	//----- nvinfo : EIATTR_CUDA_API_VERSION
	.align		4
        /*0000*/ 	.byte	0x04, 0x37
        /*0002*/ 	.short	(.L_57 - .L_56)
.L_56:
        /*0004*/ 	.word	0x00000082


	//----- nvinfo : EIATTR_KPARAM_INFO
	.align		4
.L_57:
        /*0008*/ 	.byte	0x04, 0x17
        /*000a*/ 	.short	(.L_59 - .L_58)
.L_58:
        /*000c*/ 	.word	0x00000000
        /*0010*/ 	.short	0x0002
        /*0012*/ 	.short	0x0010
        /*0014*/ 	.byte	0x00, 0xf0, 0x11, 0x00


	//----- nvinfo : EIATTR_KPARAM_INFO
	.align		4
.L_59:
        /*0018*/ 	.byte	0x04, 0x17
        /*001a*/ 	.short	(.L_61 - .L_60)
.L_60:
        /*001c*/ 	.word	0x00000000
        /*0020*/ 	.short	0x0001
        /*0022*/ 	.short	0x0008
        /*0024*/ 	.byte	0x00, 0xf5, 0x21, 0x00


	//----- nvinfo : EIATTR_KPARAM_INFO
	.align		4
.L_61:
        /*0028*/ 	.byte	0x04, 0x17
        /*002a*/ 	.short	(.L_63 - .L_62)
.L_62:
        /*002c*/ 	.word	0x00000000
        /*0030*/ 	.short	0x0000
        /*0032*/ 	.short	0x0000
        /*0034*/ 	.byte	0x00, 0xf5, 0x21, 0x00


	//----- nvinfo : EIATTR_SPARSE_MMA_MASK
	.align		4
.L_63:
        /*0038*/ 	.byte	0x03, 0x50
        /*003a*/ 	.short	0x0000


	//----- nvinfo : EIATTR_MAXREG_COUNT
	.align		4
        /*003c*/ 	.byte	0x03, 0x1b
        /*003e*/ 	.short	0x00ff


	//----- nvinfo : EIATTR_NUM_BARRIERS
	.align		4
        /*0040*/ 	.byte	0x02, 0x4c
        /*0042*/ 	.byte	0x01
	.zero		1


	//----- nvinfo : EIATTR_MERCURY_ISA_VERSION
	.align		4
        /*0044*/ 	.byte	0x03, 0x5f
        /*0046*/ 	.short	0x0101


	//----- nvinfo : EIATTR_VRC_CTA_INIT_COUNT
	.align		4
        /*0048*/ 	.byte	0x02, 0x4a
	.zero		1
	.zero		1


	//----- nvinfo : EIATTR_EXIT_INSTR_OFFSETS
	.align		4
        /*004c*/ 	.byte	0x04, 0x1c
        /*004e*/ 	.short	(.L_65 - .L_64)


	//   ....[0]....
.L_64:
        /*0050*/ 	.word	0x000002b0


	//   ....[1]....
        /*0054*/ 	.word	0x00000330


	//----- nvinfo : EIATTR_CRS_STACK_SIZE
	.align		4
.L_65:
        /*0058*/ 	.byte	0x04, 0x1e
        /*005a*/ 	.short	(.L_67 - .L_66)
.L_66:
        /*005c*/ 	.word	0x00000000


	//----- nvinfo : EIATTR_CBANK_PARAM_SIZE
	.align		4
.L_67:
        /*0060*/ 	.byte	0x03, 0x19
        /*0062*/ 	.short	0x0014


	//----- nvinfo : EIATTR_PARAM_CBANK
	.align		4
        /*0064*/ 	.byte	0x04, 0x0a
        /*0066*/ 	.short	(.L_69 - .L_68)
	.align		4
.L_68:
        /*0068*/ 	.word	index@(.nv.constant0._Z7MaxRed4PfS_i)
        /*006c*/ 	.short	0x0380
        /*006e*/ 	.short	0x0014


	//----- nvinfo : EIATTR_SW_WAR
	.align		4
.L_69:
        /*0070*/ 	.byte	0x04, 0x36
        /*0072*/ 	.short	(.L_71 - .L_70)
.L_70:
        /*0074*/ 	.word	0x00000008
.L_71:


//--------------------- .nv.info._Z7MaxRed3PfS_i  --------------------------
	.section	.nv.info._Z7MaxRed3PfS_i,"",@"SHT_CUDA_INFO"
	.sectionflags	@""
	.align	4


	//----- nvinfo : EIATTR_CUDA_API_VERSION
	.align		4
        /*0000*/ 	.byte	0x04, 0x37
        /*0002*/ 	.short	(.L_73 - .L_72)
.L_72:
        /*0004*/ 	.word	0x00000082


	//----- nvinfo : EIATTR_KPARAM_INFO
	.align		4
.L_73:
        /*0008*/ 	.byte	0x04, 0x17
        /*000a*/ 	.short	(.L_75 - .L_74)
.L_74:
        /*000c*/ 	.word	0x00000000
        /*0010*/ 	.short	0x0002
        /*0012*/ 	.short	0x0010
        /*0014*/ 	.byte	0x00, 0xf0, 0x11, 0x00


	//----- nvinfo : EIATTR_KPARAM_INFO
	.align		4
.L_75:
        /*0018*/ 	.byte	0x04, 0x17
        /*001a*/ 	.short	(.L_77 - .L_76)
.L_76:
        /*001c*/ 	.word	0x00000000
        /*0020*/ 	.short	0x0001
        /*0022*/ 	.short	0x0008
        /*0024*/ 	.byte	0x00, 0xf5, 0x21, 0x00


	//----- nvinfo : EIATTR_KPARAM_INFO
	.align		4
.L_77:
        /*0028*/ 	.byte	0x04, 0x17
        /*002a*/ 	.short	(.L_79 - .L_78)
.L_78:
        /*002c*/ 	.word	0x00000000
        /*0030*/ 	.short	0x0000
        /*0032*/ 	.short	0x0000
        /*0034*/ 	.byte	0x00, 0xf5, 0x21, 0x00


	//----- nvinfo : EIATTR_SPARSE_MMA_MASK
	.align		4
.L_79:
        /*0038*/ 	.byte	0x03, 0x50
        /*003a*/ 	.short	0x0000


	//----- nvinfo : EIATTR_MAXREG_COUNT
	.align		4
        /*003c*/ 	.byte	0x03, 0x1b
        /*003e*/ 	.short	0x00ff


	//----- nvinfo : EIATTR_NUM_BARRIERS
	.align		4
        /*0040*/ 	.byte	0x02, 0x4c
        /*0042*/ 	.byte	0x01
	.zero		1


	//----- nvinfo : EIATTR_MERCURY_ISA_VERSION
	.align		4
        /*0044*/ 	.byte	0x03, 0x5f
        /*0046*/ 	.short	0x0101


	//----- nvinfo : EIATTR_VRC_CTA_INIT_COUNT
	.align		4
        /*0048*/ 	.byte	0x02, 0x4a
	.zero		1
	.zero		1


	//----- nvinfo : EIATTR_EXIT_INSTR_OFFSETS
	.align		4
        /*004c*/ 	.byte	0x04, 0x1c
        /*004e*/ 	.short	(.L_81 - .L_80)


	//   ....[0]....
.L_80:
        /*0050*/ 	.word	0x00000210


	//   ....[1]....
        /*0054*/ 	.word	0x00000290


	//----- nvinfo : EIATTR_CBANK_PARAM_SIZE
	.align		4
.L_81:
        /*0058*/ 	.byte	0x03, 0x19
        /*005a*/ 	.short	0x0014


	//----- nvinfo : EIATTR_PARAM_CBANK
	.align		4
        /*005c*/ 	.byte	0x04, 0x0a
        /*005e*/ 	.short	(.L_83 - .L_82)
	.align		4
.L_82:
        /*0060*/ 	.word	index@(.nv.constant0._Z7MaxRed3PfS_i)
        /*0064*/ 	.short	0x0380
        /*0066*/ 	.short	0x0014


	//----- nvinfo : EIATTR_SW_WAR
	.align		4
.L_83:
        /*0068*/ 	.byte	0x04, 0x36
        /*006a*/ 	.short	(.L_85 - .L_84)
.L_84:
        /*006c*/ 	.word	0x00000008
.L_85:


//--------------------- .nv.info._Z7MaxRed2PfS_i  --------------------------
	.section	.nv.info._Z7MaxRed2PfS_i,"",@"SHT_CUDA_INFO"
	.sectionflags	@""
	.align	4


	//----- nvinfo : EIATTR_CUDA_API_VERSION
	.align		4
        /*0000*/ 	.byte	0x04, 0x37
        /*0002*/ 	.short	(.L_87 - .L_86)
.L_86:
        /*0004*/ 	.word	0x00000082


	//----- nvinfo : EIATTR_KPARAM_INFO
	.align		4
.L_87:
        /*0008*/ 	.byte	0x04, 0x17
        /*000a*/ 	.short	(.L_89 - .L_88)
.L_88:
        /*000c*/ 	.word	0x00000000
        /*0010*/ 	.short	0x0002
        /*0012*/ 	.short	0x0010
        /*0014*/ 	.byte	0x00, 0xf0, 0x11, 0x00


	//----- nvinfo : EIATTR_KPARAM_INFO
	.align		4
.L_89:
        /*0018*/ 	.byte	0x04, 0x17
        /*001a*/ 	.short	(.L_91 - .L_90)
.L_90:
        /*001c*/ 	.word	0x00000000
        /*0020*/ 	.short	0x0001
        /*0022*/ 	.short	0x0008
        /*0024*/ 	.byte	0x00, 0xf5, 0x21, 0x00


	//----- nvinfo : EIATTR_KPARAM_INFO
	.align		4
.L_91:
        /*0028*/ 	.byte	0x04, 0x17
        /*002a*/ 	.short	(.L_93 - .L_92)
.L_92:
        /*002c*/ 	.word	0x00000000
        /*0030*/ 	.short	0x0000
        /*0032*/ 	.short	0x0000
        /*0034*/ 	.byte	0x00, 0xf5, 0x21, 0x00


	//----- nvinfo : EIATTR_SPARSE_MMA_MASK
	.align		4
.L_93:
        /*0038*/ 	.byte	0x03, 0x50
        /*003a*/ 	.short	0x0000


	//----- nvinfo : EIATTR_MAXREG_COUNT
	.align		4
        /*003c*/ 	.byte	0x03, 0x1b
        /*003e*/ 	.short	0x00ff


	//----- nvinfo : EIATTR_NUM_BARRIERS
	.align		4
        /*0040*/ 	.byte	0x02, 0x4c
        /*0042*/ 	.byte	0x01
	.zero		1


	//----- nvinfo : EIATTR_MERCURY_ISA_VERSION
	.align		4
        /*0044*/ 	.byte	0x03, 0x5f
        /*0046*/ 	.short	0x0101


	//----- nvinfo : EIATTR_VRC_CTA_INIT_COUNT
	.align		4
        /*0048*/ 	.byte	0x02, 0x4a
	.zero		1
	.zero		1


	//----- nvinfo : EIATTR_EXIT_INSTR_OFFSETS
	.align		4
        /*004c*/ 	.byte	0x04, 0x1c
        /*004e*/ 	.short	(.L_95 - .L_94)


	//   ....[0]....
.L_94:
        /*0050*/ 	.word	0x00000240


	//   ....[1]....
        /*0054*/ 	.word	0x000002c0


	//----- nvinfo : EIATTR_CBANK_PARAM_SIZE
	.align		4
.L_95:
        /*0058*/ 	.byte	0x03, 0x19
        /*005a*/ 	.short	0x0014


	//----- nvinfo : EIATTR_PARAM_CBANK
	.align		4
        /*005c*/ 	.byte	0x04, 0x0a
        /*005e*/ 	.short	(.L_97 - .L_96)
	.align		4
.L_96:
        /*0060*/ 	.word	index@(.nv.constant0._Z7MaxRed2PfS_i)
        /*0064*/ 	.short	0x0380
        /*0066*/ 	.short	0x0014


	//----- nvinfo : EIATTR_SW_WAR
	.align		4
.L_97:
        /*0068*/ 	.byte	0x04, 0x36
        /*006a*/ 	.short	(.L_99 - .L_98)
.L_98:
        /*006c*/ 	.word	0x00000008
.L_99:


//--------------------- .nv.info._Z7MaxRed1PfS_i  --------------------------
	.section	.nv.info._Z7MaxRed1PfS_i,"",@"SHT_CUDA_INFO"
	.sectionflags	@""
	.align	4


	//----- nvinfo : EIATTR_CUDA_API_VERSION
	.align		4
        /*0000*/ 	.byte	0x04, 0x37
        /*0002*/ 	.short	(.L_101 - .L_100)
.L_100:
        /*0004*/ 	.word	0x00000082


	//----- nvinfo : EIATTR_KPARAM_INFO
	.align		4
.L_101:
        /*0008*/ 	.byte	0x04, 0x17
        /*000a*/ 	.short	(.L_103 - .L_102)
.L_102:
        /*000c*/ 	.word	0x00000000
        /*0010*/ 	.short	0x0002
        /*0012*/ 	.short	0x0010
        /*0014*/ 	.byte	0x00, 0xf0, 0x11, 0x00


	//----- nvinfo : EIATTR_KPARAM_INFO
	.align		4
.L_103:
        /*0018*/ 	.byte	0x04, 0x17
        /*001a*/ 	.short	(.L_105 - .L_104)
.L_104:
        /*001c*/ 	.word	0x00000000
        /*0020*/ 	.short	0x0001
        /*0022*/ 	.short	0x0008
        /*0024*/ 	.byte	0x00, 0xf5, 0x21, 0x00


	//----- nvinfo : EIATTR_KPARAM_INFO
	.align		4
.L_105:
        /*0028*/ 	.byte	0x04, 0x17
        /*002a*/ 	.short	(.L_107 - .L_106)
.L_106:
        /*002c*/ 	.word	0x00000000
        /*0030*/ 	.short	0x0000
        /*0032*/ 	.short	0x0000
        /*0034*/ 	.byte	0x00, 0xf5, 0x21, 0x00


	//----- nvinfo : EIATTR_SPARSE_MMA_MASK
	.align		4
.L_107:
        /*0038*/ 	.byte	0x03, 0x50
        /*003a*/ 	.short	0x0000


	//----- nvinfo : EIATTR_MAXREG_COUNT
	.align		4
        /*003c*/ 	.byte	0x03, 0x1b
        /*003e*/ 	.short	0x00ff


	//----- nvinfo : EIATTR_NUM_BARRIERS
	.align		4
        /*0040*/ 	.byte	0x02, 0x4c
        /*0042*/ 	.byte	0x01
	.zero		1


	//----- nvinfo : EIATTR_MERCURY_ISA_VERSION
	.align		4
        /*0044*/ 	.byte	0x03, 0x5f
        /*0046*/ 	.short	0x0101


	//----- nvinfo : EIATTR_VRC_CTA_INIT_COUNT
	.align		4
        /*0048*/ 	.byte	0x02, 0x4a
	.zero		1
	.zero		1


	//----- nvinfo : EIATTR_EXIT_INSTR_OFFSETS
	.align		4
        /*004c*/ 	.byte	0x04, 0x1c
        /*004e*/ 	.short	(.L_109 - .L_108)


	//   ....[0]....
.L_108:
        /*0050*/ 	.word	0x00000220


	//   ....[1]....
        /*0054*/ 	.word	0x000002a0


	//----- nvinfo : EIATTR_CBANK_PARAM_SIZE
	.align		4
.L_109:
        /*0058*/ 	.byte	0x03, 0x19
        /*005a*/ 	.short	0x0014


	//----- nvinfo : EIATTR_PARAM_CBANK
	.align		4
        /*005c*/ 	.byte	0x04, 0x0a
        /*005e*/ 	.short	(.L_111 - .L_110)
	.align		4
.L_110:
        /*0060*/ 	.word	index@(.nv.constant0._Z7MaxRed1PfS_i)
        /*0064*/ 	.short	0x0380
        /*0066*/ 	.short	0x0014


	//----- nvinfo : EIATTR_SW_WAR
	.align		4
.L_111:
        /*0068*/ 	.byte	0x04, 0x36
        /*006a*/ 	.short	(.L_113 - .L_112)
.L_112:
        /*006c*/ 	.word	0x00000008
.L_113:


//--------------------- .nv.info._Z11naiveMaxRedPfS_i --------------------------
	.section	.nv.info._Z11naiveMaxRedPfS_i,"",@"SHT_CUDA_INFO"
	.sectionflags	@""
	.align	4


	//----- nvinfo : EIATTR_CUDA_API_VERSION
	.align		4
        /*0000*/ 	.byte	0x04, 0x37
        /*0002*/ 	.short	(.L_115 - .L_114)
.L_114:
        /*0004*/ 	.word	0x00000082


	//----- nvinfo : EIATTR_KPARAM_INFO
	.align		4
.L_115:
        /*0008*/ 	.byte	0x04, 0x17
        /*000a*/ 	.short	(.L_117 - .L_116)
.L_116:
        /*000c*/ 	.word	0x00000000
        /*0010*/ 	.short	0x0002
        /*0012*/ 	.short	0x0010
        /*0014*/ 	.byte	0x00, 0xf0, 0x11, 0x00


	//----- nvinfo : EIATTR_KPARAM_INFO
	.align		4
.L_117:
        /*0018*/ 	.byte	0x04, 0x17
        /*001a*/ 	.short	(.L_119 - .L_118)
.L_118:
        /*001c*/ 	.word	0x00000000
        /*0020*/ 	.short	0x0001
        /*0022*/ 	.short	0x0008
        /*0024*/ 	.byte	0x00, 0xf5, 0x21, 0x00


	//----- nvinfo : EIATTR_KPARAM_INFO
	.align		4
.L_119:
        /*0028*/ 	.byte	0x04, 0x17
        /*002a*/ 	.short	(.L_121 - .L_120)
.L_120:
        /*002c*/ 	.word	0x00000000
        /*0030*/ 	.short	0x0000
        /*0032*/ 	.short	0x0000
        /*0034*/ 	.byte	0x00, 0xf5, 0x21, 0x00


	//----- nvinfo : EIATTR_SPARSE_MMA_MASK
	.align		4
.L_121:
        /*0038*/ 	.byte	0x03, 0x50
        /*003a*/ 	.short	0x0000


	//----- nvinfo : EIATTR_MAXREG_COUNT
	.align		4
        /*003c*/ 	.byte	0x03, 0x1b
        /*003e*/ 	.short	0x00ff


	//----- nvinfo : EIATTR_MERCURY_ISA_VERSION
	.align		4
        /*0040*/ 	.byte	0x03, 0x5f
        /*0042*/ 	.short	0x0101


	//----- nvinfo : EIATTR_VRC_CTA_INIT_COUNT
	.align		4
        /*0044*/ 	.byte	0x02, 0x4a
	.zero		1
	.zero		1


	//----- nvinfo : EIATTR_EXIT_INSTR_OFFSETS
	.align		4
        /*0048*/ 	.byte	0x04, 0x1c
        /*004a*/ 	.short	(.L_123 - .L_122)


	//   ....[0]....
.L_122:
        /*004c*/ 	.word	0x00000080


	//   ....[1]....
        /*0050*/ 	.word	0x000006d0


	//----- nvinfo : EIATTR_CRS_STACK_SIZE
	.align		4
.L_123:
        /*0054*/ 	.byte	0x04, 0x1e
        /*0056*/ 	.short	(.L_125 - .L_124)
.L_124:
        /*0058*/ 	.word	0x00000000


	//----- nvinfo : EIATTR_CBANK_PARAM_SIZE
	.align		4
.L_125:
        /*005c*/ 	.byte	0x03, 0x19
        /*005e*/ 	.short	0x0014


	//----- nvinfo : EIATTR_PARAM_CBANK
	.align		4
        /*0060*/ 	.byte	0x04, 0x0a
        /*0062*/ 	.short	(.L_127 - .L_126)
	.align		4
.L_126:
        /*0064*/ 	.word	index@(.nv.constant0._Z11naiveMaxRedPfS_i)
        /*0068*/ 	.short	0x0380
        /*006a*/ 	.short	0x0014


	//----- nvinfo : EIATTR_SW_WAR
	.align		4
.L_127:
        /*006c*/ 	.byte	0x04, 0x36
        /*006e*/ 	.short	(.L_129 - .L_128)
.L_128:
        /*0070*/ 	.word	0x00000008
.L_129:


//--------------------- .nv.callgraph             --------------------------
	.section	.nv.callgraph,"",@"SHT_CUDA_CALLGRAPH"
	.align	4
	.sectionentsize	8
	.align		4
        /*0000*/ 	.word	0x00000000
	.align		4
        /*0004*/ 	.word	0xffffffff
	.align		4
        /*0008*/ 	.word	0x00000000
	.align		4
        /*000c*/ 	.word	0xfffffffe
	.align		4
        /*0010*/ 	.word	0x00000000
	.align		4
        /*0014*/ 	.word	0xfffffffd
	.align		4
        /*0018*/ 	.word	0x00000000
	.align		4
        /*001c*/ 	.word	0xfffffffc


//--------------------- .text._Z7MaxRed5PfS_i     --------------------------
	.section	.text._Z7MaxRed5PfS_i,"ax",@progbits
	.align	128
        .global         _Z7MaxRed5PfS_i
        .type           _Z7MaxRed5PfS_i,@function
        .size           _Z7MaxRed5PfS_i,(.L_x_39 - _Z7MaxRed5PfS_i)
        .other          _Z7MaxRed5PfS_i,@"STO_CUDA_ENTRY STV_DEFAULT"
_Z7MaxRed5PfS_i:
.text._Z7MaxRed5PfS_i:
[----:B------:R-:W-:Y:S01]  /*0000*/  LDC R1, c[0x0][0x37c] ;  /* 0x0000df00ff017b82 */ /* 0x000fe20000000800 */
[----:B------:R-:W0:Y:S07]  /*0010*/  S2R R23, SR_TID.X ;  /* 0x0000000000177919 */ /* 0x000e2e0000002100 */
[----:B------:R-:W1:Y:S01]  /*0020*/  LDC R21, c[0x0][0x390] ;  /* 0x0000e400ff157b82 */ /* 0x000e620000000800 */
[----:B------:R-:W2:Y:S01]  /*0030*/  LDCU UR6, c[0x0][0x360] ;  /* 0x00006c00ff0677ac */ /* 0x000ea20008000800 */
[----:B------:R-:W-:Y:S01]  /*0040*/  BSSY.RECONVERGENT B0, `(.L_x_0) ;  /* 0x000004f000007945 */ /* 0x000fe20003800200 */
[----:B------:R-:W0:Y:S01]  /*0050*/  S2R R22, SR_CTAID.X ;  /* 0x0000000000167919 */ /* 0x000e220000002500 */
[----:B------:R-:W-:Y:S01]  /*0060*/  IMAD.MOV.U32 R2, RZ, RZ, -0x800000 ;  /* 0xff800000ff027424 */ /* 0x000fe200078e00ff */
[----:B------:R-:W3:Y:S03]  /*0070*/  LDCU.64 UR4, c[0x0][0x358] ;  /* 0x00006b00ff0477ac */ /* 0x000ee60008000a00 */
[----:B------:R-:W2:Y:S01]  /*0080*/  LDC R4, c[0x0][0x370] ;  /* 0x0000dc00ff047b82 */ /* 0x000ea20000000800 */
[----:B-1----:R-:W-:-:S04]  /*0090*/  SHF.R.S32.HI R0, RZ, 0x1f, R21 ;  /* 0x0000001fff007819 */ /* 0x002fc80000011415 */
[----:B------:R-:W-:-:S04]  /*00a0*/  LEA.HI R0, R0, R21, RZ, 0x2 ;  /* 0x0000001500007211 */ /* 0x000fc800078f10ff */
[----:B------:R-:W-:Y:S01]  /*00b0*/  SHF.R.S32.HI R3, RZ, 0x2, R0 ;  /* 0x00000002ff037819 */ /* 0x000fe20000011400 */
[----:B--2---:R-:W-:Y:S02]  /*00c0*/  IMAD R0, R4, UR6, RZ ;  /* 0x0000000604007c24 */ /* 0x004fe4000f8e02ff */
[----:B0-----:R-:W-:-:S05]  /*00d0*/  IMAD R20, R22, UR6, R23 ;  /* 0x0000000616147c24 */ /* 0x001fca000f8e0217 */
[----:B------:R-:W-:-:S13]  /*00e0*/  ISETP.GE.AND P0, PT, R20, R3, PT ;  /* 0x000000031400720c */ /* 0x000fda0003f06270 */
[----:B---3--:R-:W-:Y:S05]  /*00f0*/  @P0 BRA `(.L_x_1) ;  /* 0x00000004000c0947 */ /* 0x008fea0003800000 */
[----:B------:R-:W0:Y:S01]  /*0100*/  I2F.U32.RP R8, R0 ;  /* 0x0000000000087306 */ /* 0x000e220000209000 */
[--C-:B------:R-:W-:Y:S01]  /*0110*/  IMAD.IADD R2, R20, 0x1, R0.reuse ;  /* 0x0000000114027824 */ /* 0x100fe200078e0200 */
[----:B------:R-:W-:Y:S01]  /*0120*/  ISETP.NE.U32.AND P2, PT, R0, RZ, PT ;  /* 0x000000ff0000720c */ /* 0x000fe20003f45070 */
[----:B------:R-:W-:Y:S01]  /*0130*/  IMAD.MOV R9, RZ, RZ, -R0 ;  /* 0x000000ffff097224 */ /* 0x000fe200078e0a00 */
[----:B------:R-:W1:Y:S01]  /*0140*/  LDC.64 R26, c[0x0][0x380] ;  /* 0x0000e000ff1a7b82 */ /* 0x000e620000000a00 */
[----:B------:R-:W-:Y:S01]  /*0150*/  BSSY.RECONVERGENT B1, `(.L_x_2) ;  /* 0x0000029000017945 */ /* 0x000fe20003800200 */
[----:B------:R-:W-:Y:S01]  /*0160*/  ISETP.GE.AND P0, PT, R2, R3, PT ;  /* 0x000000030200720c */ /* 0x000fe20003f06270 */
[----:B------:R-:W-:Y:S01]  /*0170*/  IMAD.MOV.U32 R25, RZ, RZ, R20 ;  /* 0x000000ffff197224 */ /* 0x000fe200078e0014 */
[----:B------:R-:W-:Y:S02]  /*0180*/  VIMNMX R7, PT, PT, R3, R2, !PT ;  /* 0x0000000203077248 */ /* 0x000fe40007fe0100 */
[----:B------:R-:W-:-:S04]  /*0190*/  SEL R6, RZ, 0x1, P0 ;  /* 0x00000001ff067807 */ /* 0x000fc80000000000 */
[----:B------:R-:W-:Y:S01]  /*01a0*/  IADD3 R7, PT, PT, R7, -R2, -R6 ;  /* 0x8000000207077210 */ /* 0x000fe20007ffe806 */
[----:B0-----:R-:W0:Y:S02]  /*01b0*/  MUFU.RCP R8, R8 ;  /* 0x0000000800087308 */ /* 0x001e240000001000 */
[----:B0-----:R-:W-:-:S06]  /*01c0*/  VIADD R4, R8, 0xffffffe ;  /* 0x0ffffffe08047836 */ /* 0x001fcc0000000000 */
[----:B------:R0:W2:Y:S02]  /*01d0*/  F2I.FTZ.U32.TRUNC.NTZ R5, R4 ;  /* 0x0000000400057305 */ /* 0x0000a4000021f000 */
[----:B0-----:R-:W-:Y:S02]  /*01e0*/  IMAD.MOV.U32 R4, RZ, RZ, RZ ;  /* 0x000000ffff047224 */ /* 0x001fe400078e00ff */
[----:B--2---:R-:W-:-:S04]  /*01f0*/  IMAD R9, R9, R5, RZ ;  /* 0x0000000509097224 */ /* 0x004fc800078e02ff */
[----:B------:R-:W-:-:S06]  /*0200*/  IMAD.HI.U32 R8, R5, R9, R4 ;  /* 0x0000000905087227 */ /* 0x000fcc00078e0004 */
[----:B------:R-:W-:-:S04]  /*0210*/  IMAD.HI.U32 R5, R8, R7, RZ ;  /* 0x0000000708057227 */ /* 0x000fc800078e00ff */
[----:B------:R-:W-:-:S04]  /*0220*/  IMAD.MOV R2, RZ, RZ, -R5 ;  /* 0x000000ffff027224 */ /* 0x000fc800078e0a05 */
[----:B------:R-:W-:-:S05]  /*0230*/  IMAD R7, R0, R2, R7 ;  /* 0x0000000200077224 */ /* 0x000fca00078e0207 */
[----:B------:R-:W-:-:S13]  /*0240*/  ISETP.GE.U32.AND P0, PT, R7, R0, PT ;  /* 0x000000000700720c */ /* 0x000fda0003f06070 */
[----:B------:R-:W-:Y:S02]  /*0250*/  @P0 IMAD.IADD R7, R7, 0x1, -R0 ;  /* 0x0000000107070824 */ /* 0x000fe400078e0a00 */
[----:B------:R-:W-:-:S03]  /*0260*/  @P0 VIADD R5, R5, 0x1 ;  /* 0x0000000105050836 */ /* 0x000fc60000000000 */
[----:B------:R-:W-:-:S13]  /*0270*/  ISETP.GE.U32.AND P1, PT, R7, R0, PT ;  /* 0x000000000700720c */ /* 0x000fda0003f26070 */
[----:B------:R-:W-:Y:S01]  /*0280*/  @P1 VIADD R5, R5, 0x1 ;  /* 0x0000000105051836 */ /* 0x000fe20000000000 */
[----:B------:R-:W-:-:S05]  /*0290*/  @!P2 LOP3.LUT R5, RZ, R0, RZ, 0x33, !PT ;  /* 0x00000000ff05a212 */ /* 0x000fca00078e33ff */
[----:B------:R-:W-:-:S05]  /*02a0*/  IMAD.IADD R5, R6, 0x1, R5 ;  /* 0x0000000106057824 */ /* 0x000fca00078e0205 */
[C---:B------:R-:W-:Y:S02]  /*02b0*/  LOP3.LUT R2, R5.reuse, 0x3, RZ, 0xc0, !PT ;  /* 0x0000000305027812 */ /* 0x040fe400078ec0ff */
[----:B------:R-:W-:Y:S02]  /*02c0*/  ISETP.GE.U32.AND P1, PT, R5, 0x3, PT ;  /* 0x000000030500780c */ /* 0x000fe40003f26070 */
[----:B------:R-:W-:Y:S01]  /*02d0*/  ISETP.NE.AND P0, PT, R2, 0x3, PT ;  /* 0x000000030200780c */ /* 0x000fe20003f05270 */
[----:B------:R-:W-:-:S12]  /*02e0*/  IMAD.MOV.U32 R2, RZ, RZ, -0x800000 ;  /* 0xff800000ff027424 */ /* 0x000fd800078e00ff */
[----:B-1----:R-:W-:Y:S05]  /*02f0*/  @!P0 BRA `(.L_x_3) ;  /* 0x0000000000388947 */ /* 0x002fea0003800000 */
[----:B------:R-:W0:Y:S01]  /*0300*/  LDC.64 R8, c[0x0][0x380] ;  /* 0x0000e000ff087b82 */ /* 0x000e220000000a00 */
[----:B------:R-:W-:Y:S02]  /*0310*/  VIADD R5, R5, 0x1 ;  /* 0x0000000105057836 */ /* 0x000fe40000000000 */
[----:B------:R-:W-:Y:S02]  /*0320*/  IMAD.MOV.U32 R2, RZ, RZ, -0x800000 ;  /* 0xff800000ff027424 */ /* 0x000fe400078e00ff */
[----:B------:R-:W-:Y:S01]  /*0330*/  IMAD.MOV.U32 R25, RZ, RZ, R20 ;  /* 0x000000ffff197224 */ /* 0x000fe200078e0014 */
[----:B------:R-:W-:-:S05]  /*0340*/  LOP3.LUT R5, R5, 0x3, RZ, 0xc0, !PT ;  /* 0x0000000305057812 */ /* 0x000fca00078ec0ff */
[----:B------:R-:W-:-:S07]  /*0350*/  IMAD.MOV R10, RZ, RZ, -R5 ;  /* 0x000000ffff0a7224 */ /* 0x000fce00078e0a05 */
.L_x_4:
[----:B0-----:R-:W-:-:S06]  /*0360*/  IMAD.WIDE R4, R25, 0x10, R8 ;  /* 0x0000001019047825 */ /* 0x001fcc00078e0208 */
[----:B------:R-:W2:Y:S01]  /*0370*/  LDG.E.128 R4, desc[UR4][R4.64] ;  /* 0x0000000404047981 */ /* 0x000ea2000c1e1d00 */
[----:B------:R-:W-:Y:S02]  /*0380*/  VIADD R10, R10, 0x1 ;  /* 0x000000010a0a7836 */ /* 0x000fe40000000000 */
[----:B------:R-:W-:-:S03]  /*0390*/  IMAD.IADD R25, R0, 0x1, R25 ;  /* 0x0000000100197824 */ /* 0x000fc600078e0219 */
[----:B------:R-:W-:Y:S02]  /*03a0*/  ISETP.NE.AND P0, PT, R10, RZ, PT ;  /* 0x000000ff0a00720c */ /* 0x000fe40003f05270 */
[----:B--2---:R-:W-:-:S04]  /*03b0*/  FMNMX3 R2, R2, R4, R5, !PT ;  /* 0x0000000402027276 */ /* 0x004fc80007800005 */
[----:B------:R-:W-:-:S07]  /*03c0*/  FMNMX3 R2, R2, R6, R7, !PT ;  /* 0x0000000602027276 */ /* 0x000fce0007800007 */
[----:B------:R-:W-:Y:S05]  /*03d0*/  @P0 BRA `(.L_x_4) ;  /* 0xfffffffc00e00947 */ /* 0x000fea000383ffff */
.L_x_3:
[----:B------:R-:W-:Y:S05]  /*03e0*/  BSYNC.RECONVERGENT B1 ;  /* 0x0000000000017941 */ /* 0x000fea0003800200 */
.L_x_2:
[----:B------:R-:W-:Y:S05]  /*03f0*/  @!P1 BRA `(.L_x_1) ;  /* 0x00000000004c9947 */ /* 0x000fea0003800000 */
.L_x_5:
[----:B------:R-:W-:-:S05]  /*0400*/  IMAD.WIDE R28, R25, 0x10, R26 ;  /* 0x00000010191c7825 */ /* 0x000fca00078e021a */
[----:B------:R0:W2:Y:S02]  /*0410*/  LDG.E.128 R4, desc[UR4][R28.64] ;  /* 0x000000041c047981 */ /* 0x0000a4000c1e1d00 */
[----:B0-----:R-:W-:-:S05]  /*0420*/  IMAD.WIDE R28, R0, 0x10, R28 ;  /* 0x00000010001c7825 */ /* 0x001fca00078e021c */
[----:B------:R0:W3:Y:S02]  /*0430*/  LDG.E.128 R8, desc[UR4][R28.64] ;  /* 0x000000041c087981 */ /* 0x0000e4000c1e1d00 */
[----:B0-----:R-:W-:-:S05]  /*0440*/  IMAD.WIDE R28, R0, 0x10, R28 ;  /* 0x00000010001c7825 */ /* 0x001fca00078e021c */
[----:B------:R-:W4:Y:S01]  /*0450*/  LDG.E.128 R12, desc[UR4][R28.64] ;  /* 0x000000041c0c7981 */ /* 0x000f22000c1e1d00 */
[----:B------:R-:W-:-:S06]  /*0460*/  IMAD.WIDE R16, R0, 0x10, R28 ;  /* 0x0000001000107825 */ /* 0x000fcc00078e021c */
[----:B------:R-:W5:Y:S01]  /*0470*/  LDG.E.128 R16, desc[UR4][R16.64] ;  /* 0x0000000410107981 */ /* 0x000f62000c1e1d00 */
[----:B------:R-:W-:-:S05]  /*0480*/  IMAD R25, R0, 0x4, R25 ;  /* 0x0000000400197824 */ /* 0x000fca00078e0219 */
[----:B------:R-:W-:Y:S02]  /*0490*/  ISETP.GE.AND P0, PT, R25, R3, PT ;  /* 0x000000031900720c */ /* 0x000fe40003f06270 */
[----:B--2---:R-:W-:-:S04]  /*04a0*/  FMNMX3 R4, R2, R4, R5, !PT ;  /* 0x0000000402047276 */ /* 0x004fc80007800005 */
[----:B------:R-:W-:-:S04]  /*04b0*/  FMNMX3 R4, R4, R6, R7, !PT ;  /* 0x0000000604047276 */ /* 0x000fc80007800007 */
[----:B---3--:R-:W-:-:S04]  /*04c0*/  FMNMX3 R4, R4, R8, R9, !PT ;  /* 0x0000000804047276 */ /* 0x008fc80007800009 */
[----:B------:R-:W-:-:S04]  /*04d0*/  FMNMX3 R4, R4, R10, R11, !PT ;  /* 0x0000000a04047276 */ /* 0x000fc8000780000b */
[----:B----4-:R-:W-:-:S04]  /*04e0*/  FMNMX3 R4, R4, R12, R13, !PT ;  /* 0x0000000c04047276 */ /* 0x010fc8000780000d */
[----:B------:R-:W-:-:S04]  /*04f0*/  FMNMX3 R4, R4, R14, R15, !PT ;  /* 0x0000000e04047276 */ /* 0x000fc8000780000f */
[----:B-----5:R-:W-:-:S04]  /*0500*/  FMNMX3 R4, R4, R16, R17, !PT ;  /* 0x0000001004047276 */ /* 0x020fc80007800011 */
[----:B------:R-:W-:Y:S01]  /*0510*/  FMNMX3 R2, R4, R18, R19, !PT ;  /* 0x0000001204027276 */ /* 0x000fe20007800013 */
[----:B------:R-:W-:Y:S06]  /*0520*/  @!P0 BRA `(.L_x_5) ;  /* 0xfffffffc00b48947 */ /* 0x000fec000383ffff */
.L_x_1:
[----:B------:R-:W-:Y:S05]  /*0530*/  BSYNC.RECONVERGENT B0 ;  /* 0x0000000000007941 */ /* 0x000fea0003800200 */
.L_x_0:
[----:B------:R-:W-:Y:S01]  /*0540*/  IMAD R3, R3, 0x4, R20 ;  /* 0x0000000403037824 */ /* 0x000fe200078e0214 */
[----:B------:R-:W-:Y:S04]  /*0550*/  BSSY.RECONVERGENT B0, `(.L_x_6) ;  /* 0x000003b000007945 */ /* 0x000fe80003800200 */
[----:B------:R-:W-:-:S13]  /*0560*/  ISETP.GE.AND P0, PT, R3, R21, PT ;  /* 0x000000150300720c */ /* 0x000fda0003f06270 */
[----:B------:R-:W-:Y:S05]  /*0570*/  @P0 BRA `(.L_x_7) ;  /* 0x0000000000e00947 */ /* 0x000fea0003800000 */
[----:B------:R-:W0:Y:S01]  /*0580*/  I2F.U32.RP R9, R0 ;  /* 0x0000000000097306 */ /* 0x000e220000209000 */
[C---:B------:R-:W-:Y:S01]  /*0590*/  IMAD.IADD R6, R0.reuse, 0x1, R3 ;  /* 0x0000000100067824 */ /* 0x040fe200078e0203 */
[----:B------:R-:W-:Y:S01]  /*05a0*/  ISETP.NE.U32.AND P2, PT, R0, RZ, PT ;  /* 0x000000ff0000720c */ /* 0x000fe20003f45070 */
[----:B------:R-:W-:Y:S01]  /*05b0*/  IMAD.MOV R11, RZ, RZ, -R0 ;  /* 0x000000ffff0b7224 */ /* 0x000fe200078e0a00 */
[----:B------:R-:W-:Y:S02]  /*05c0*/  BSSY.RECONVERGENT B1, `(.L_x_8) ;  /* 0x0000024000017945 */ /* 0x000fe40003800200 */
[CC--:B------:R-:W-:Y:S02]  /*05d0*/  ISETP.GE.AND P0, PT, R6.reuse, R21.reuse, PT ;  /* 0x000000150600720c */ /* 0x0c0fe40003f06270 */
[----:B------:R-:W-:Y:S02]  /*05e0*/  VIMNMX R7, PT, PT, R6, R21, !PT ;  /* 0x0000001506077248 */ /* 0x000fe40007fe0100 */
[----:B------:R-:W-:-:S04]  /*05f0*/  SEL R8, RZ, 0x1, P0 ;  /* 0x00000001ff087807 */ /* 0x000fc80000000000 */
[----:B------:R-:W-:Y:S01]  /*0600*/  IADD3 R7, PT, PT, R7, -R6, -R8 ;  /* 0x8000000607077210 */ /* 0x000fe20007ffe808 */
[----:B0-----:R-:W0:Y:S02]  /*0610*/  MUFU.RCP R9, R9 ;  /* 0x0000000900097308 */ /* 0x001e240000001000 */
[----:B0-----:R-:W-:-:S06]  /*0620*/  VIADD R4, R9, 0xffffffe ;  /* 0x0ffffffe09047836 */ /* 0x001fcc0000000000 */
[----:B------:R0:W1:Y:S02]  /*0630*/  F2I.FTZ.U32.TRUNC.NTZ R5, R4 ;  /* 0x0000000400057305 */ /* 0x000064000021f000 */
[----:B0-----:R-:W-:Y:S02]  /*0640*/  IMAD.MOV.U32 R4, RZ, RZ, RZ ;  /* 0x000000ffff047224 */ /* 0x001fe400078e00ff */
[----:B-1----:R-:W-:-:S04]  /*0650*/  IMAD R11, R11, R5, RZ ;  /* 0x000000050b0b7224 */ /* 0x002fc800078e02ff */
        /* <DEDUP_REMOVED lines=13> */
[----:B------:R-:W-:-:S13]  /*0730*/  ISETP.NE.AND P0, PT, R5, 0x3, PT ;  /* 0x000000030500780c */ /* 0x000fda0003f05270 */
[----:B------:R-:W-:Y:S05]  /*0740*/  @!P0 BRA `(.L_x_9) ;  /* 0x00000000002c8947 */ /* 0x000fea0003800000 */
[----:B------:R-:W0:Y:S01]  /*0750*/  LDC.64 R6, c[0x0][0x380] ;  /* 0x0000e000ff067b82 */ /* 0x000e220000000a00 */
[----:B------:R-:W-:-:S05]  /*0760*/  VIADD R4, R4, 0x1 ;  /* 0x0000000104047836 */ /* 0x000fca0000000000 */
[----:B------:R-:W-:-:S05]  /*0770*/  LOP3.LUT R4, R4, 0x3, RZ, 0xc0, !PT ;  /* 0x0000000304047812 */ /* 0x000fca00078ec0ff */
[----:B------:R-:W-:-:S07]  /*0780*/  IMAD.MOV R8, RZ, RZ, -R4 ;  /* 0x000000ffff087224 */ /* 0x000fce00078e0a04 */
.L_x_10:
[----:B0-----:R-:W-:-:S06]  /*0790*/  IMAD.WIDE R4, R3, 0x4, R6 ;  /* 0x0000000403047825 */ /* 0x001fcc00078e0206 */
[----:B------:R-:W2:Y:S01]  /*07a0*/  LDG.E R5, desc[UR4][R4.64] ;  /* 0x0000000404057981 */ /* 0x000ea2000c1e1900 */
[----:B------:R-:W-:Y:S02]  /*07b0*/  VIADD R8, R8, 0x1 ;  /* 0x0000000108087836 */ /* 0x000fe40000000000 */
[----:B------:R-:W-:-:S03]  /*07c0*/  IMAD.IADD R3, R0, 0x1, R3 ;  /* 0x0000000100037824 */ /* 0x000fc600078e0203 */
[----:B------:R-:W-:Y:S02]  /*07d0*/  ISETP.NE.AND P0, PT, R8, RZ, PT ;  /* 0x000000ff0800720c */ /* 0x000fe40003f05270 */
[----:B--2---:R-:W-:-:S11]  /*07e0*/  FMNMX R2, R5, R2, !PT ;  /* 0x0000000205027209 */ /* 0x004fd60007800000 */
[----:B------:R-:W-:Y:S05]  /*07f0*/  @P0 BRA `(.L_x_10) ;  /* 0xfffffffc00e40947 */ /* 0x000fea000383ffff */
.L_x_9:
[----:B------:R-:W-:Y:S05]  /*0800*/  BSYNC.RECONVERGENT B1 ;  /* 0x0000000000017941 */ /* 0x000fea0003800200 */
.L_x_8:
[----:B------:R-:W-:Y:S05]  /*0810*/  @!P1 BRA `(.L_x_7) ;  /* 0x0000000000389947 */ /* 0x000fea0003800000 */
.L_x_11:
[----:B------:R-:W0:Y:S02]  /*0820*/  LDC.64 R4, c[0x0][0x380] ;  /* 0x0000e000ff047b82 */ /* 0x000e240000000a00 */
[----:B0-----:R-:W-:-:S04]  /*0830*/  IMAD.WIDE R10, R3, 0x4, R4 ;  /* 0x00000004030a7825 */ /* 0x001fc800078e0204 */
[C---:B------:R-:W-:Y:S02]  /*0840*/  IMAD.WIDE R4, R0.reuse, 0x4, R10 ;  /* 0x0000000400047825 */ /* 0x040fe400078e020a */
[----:B------:R-:W2:Y:S02]  /*0850*/  LDG.E R11, desc[UR4][R10.64] ;  /* 0x000000040a0b7981 */ /* 0x000ea4000c1e1900 */
[C---:B------:R-:W-:Y:S02]  /*0860*/  IMAD.WIDE R6, R0.reuse, 0x4, R4 ;  /* 0x0000000400067825 */ /* 0x040fe400078e0204 */
[----:B------:R-:W2:Y:S02]  /*0870*/  LDG.E R4, desc[UR4][R4.64] ;  /* 0x0000000404047981 */ /* 0x000ea4000c1e1900 */
[C---:B------:R-:W-:Y:S02]  /*0880*/  IMAD.WIDE R8, R0.reuse, 0x4, R6 ;  /* 0x0000000400087825 */ /* 0x040fe400078e0206 */
[----:B------:R-:W3:Y:S04]  /*0890*/  LDG.E R7, desc[UR4][R6.64] ;  /* 0x0000000406077981 */ /* 0x000ee8000c1e1900 */
[----:B------:R-:W3:Y:S01]  /*08a0*/  LDG.E R8, desc[UR4][R8.64] ;  /* 0x0000000408087981 */ /* 0x000ee2000c1e1900 */
[----:B------:R-:W-:-:S05]  /*08b0*/  IMAD R3, R0, 0x4, R3 ;  /* 0x0000000400037824 */ /* 0x000fca00078e0203 */
[----:B------:R-:W-:Y:S02]  /*08c0*/  ISETP.GE.AND P0, PT, R3, R21, PT ;  /* 0x000000150300720c */ /* 0x000fe40003f06270 */
[----:B--2---:R-:W-:-:S04]  /*08d0*/  FMNMX3 R2, R2, R11, R4, !PT ;  /* 0x0000000b02027276 */ /* 0x004fc80007800004 */
[----:B---3--:R-:W-:-:S07]  /*08e0*/  FMNMX3 R2, R2, R7, R8, !PT ;  /* 0x0000000702027276 */ /* 0x008fce0007800008 */
[----:B------:R-:W-:Y:S05]  /*08f0*/  @!P0 BRA `(.L_x_11) ;  /* 0xfffffffc00c88947 */ /* 0x000fea000383ffff */
.L_x_7:
[----:B------:R-:W-:Y:S05]  /*0900*/  BSYNC.RECONVERGENT B0 ;  /* 0x0000000000007941 */ /* 0x000fea0003800200 */
.L_x_6:
[----:B------:R-:W0:Y:S01]  /*0910*/  SHFL.DOWN PT, R3, R2, 0x10, 0x1f ;  /* 0x0a001f0002037f89 */ /* 0x000e2200000e0000 */
[----:B------:R-:W-:Y:S02]  /*0920*/  I2FP.F32.U32 R7, R23 ;  /* 0x0000001700077245 */ /* 0x000fe40000201000 */
[----:B0-----:R-:W-:-:S05]  /*0930*/  FMNMX R3, R3, R2, !PT ;  /* 0x0000000203037209 */ /* 0x001fca0007800000 */
[----:B------:R-:W0:Y:S02]  /*0940*/  SHFL.DOWN PT, R0, R3, 0x8, 0x1f ;  /* 0x09001f0003007f89 */ /* 0x000e2400000e0000 */
[----:B0-----:R-:W-:Y:S02]  /*0950*/  FMNMX R4, R3, R0, !PT ;  /* 0x0000000003047209 */ /* 0x001fe40007800000 */
[----:B------:R-:W-:-:S03]  /*0960*/  I2FP.F32.U32 R0, UR6 ;  /* 0x0000000600007c45 */ /* 0x000fc60008201000 */
[----:B------:R-:W0:Y:S02]  /*0970*/  SHFL.DOWN PT, R5, R4, 0x4, 0x1f ;  /* 0x08801f0004057f89 */ /* 0x000e2400000e0000 */
[----:B------:R-:W-:Y:S01]  /*0980*/  FMUL R8, R0, 0.03125 ;  /* 0x3d00000000087820 */ /* 0x000fe20000400000 */
[----:B------:R-:W-:-:S04]  /*0990*/  LOP3.LUT P0, R0, R23, 0x1f, RZ, 0xc0, !PT ;  /* 0x0000001f17007812 */ /* 0x000fc8000780c0ff */
[----:B------:R-:W-:-:S09]  /*09a0*/  FSETP.GT.AND P1, PT, R8, R7, PT ;  /* 0x000000070800720b */ /* 0x000fd20003f24000 */
[----:B------:R-:W1:Y:S01]  /*09b0*/  @!P0 S2R R7, SR_CgaCtaId ;  /* 0x0000000000078919 */ /* 0x000e620000008800 */
[----:B------:R-:W-:-:S03]  /*09c0*/  @!P0 MOV R2, 0x400 ;  /* 0x0000040000028802 */ /* 0x000fc60000000f00 */
[----:B------:R-:W2:Y:S01]  /*09d0*/  @P1 S2R R9, SR_CgaCtaId ;  /* 0x0000000000091919 */ /* 0x000ea20000008800 */
[----:B0-----:R-:W-:Y:S02]  /*09e0*/  FMNMX R5, R4, R5, !PT ;  /* 0x0000000504057209 */ /* 0x001fe40007800000 */
[----:B------:R-:W-:-:S03]  /*09f0*/  @P1 MOV R4, 0x400 ;  /* 0x0000040000041802 */ /* 0x000fc60000000f00 */
[----:B------:R-:W0:Y:S01]  /*0a00*/  SHFL.DOWN PT, R6, R5, 0x2, 0x1f ;  /* 0x08401f0005067f89 */ /* 0x000e2200000e0000 */
[----:B-1----:R-:W-:-:S04]  /*0a10*/  @!P0 LEA R2, R7, R2, 0x18 ;  /* 0x0000000207028211 */ /* 0x002fc800078ec0ff */
[----:B------:R-:W-:Y:S02]  /*0a20*/  @!P0 LEA.HI R2, R23, R2, RZ, 0x1d ;  /* 0x0000000217028211 */ /* 0x000fe400078fe8ff */
[----:B0-----:R-:W-:Y:S02]  /*0a30*/  FMNMX R6, R5, R6, !PT ;  /* 0x0000000605067209 */ /* 0x001fe40007800000 */
[----:B--2---:R-:W-:-:S03]  /*0a40*/  @P1 LEA R9, R9, R4, 0x18 ;  /* 0x0000000409091211 */ /* 0x004fc600078ec0ff */
[----:B------:R-:W0:Y:S02]  /*0a50*/  SHFL.DOWN PT, R3, R6, 0x1, 0x1f ;  /* 0x08201f0006037f89 */ /* 0x000e2400000e0000 */
[----:B0-----:R-:W-:Y:S01]  /*0a60*/  FMNMX R5, R6, R3, !PT ;  /* 0x0000000306057209 */ /* 0x001fe20007800000 */
[----:B------:R-:W-:Y:S02]  /*0a70*/  @P1 IMAD R3, R0, 0x4, R9 ;  /* 0x0000000400031824 */ /* 0x000fe400078e0209 */
[----:B------:R-:W-:Y:S02]  /*0a80*/  IMAD.MOV.U32 R0, RZ, RZ, -0x800000 ;  /* 0xff800000ff007424 */ /* 0x000fe400078e00ff */
[----:B------:R0:W-:Y:S01]  /*0a90*/  @!P0 STS [R2], R5 ;  /* 0x0000000502008388 */ /* 0x0001e20000000800 */
[----:B------:R-:W-:Y:S01]  /*0aa0*/  BAR.SYNC.DEFER_BLOCKING 0x0 ;  /* 0x0000000000007b1d */ /* 0x000fe20000010000 */
[----:B------:R-:W-:-:S05]  /*0ab0*/  ISETP.GT.U32.AND P0, PT, R23, 0x1f, PT ;  /* 0x0000001f1700780c */ /* 0x000fca0003f04070 */
[----:B------:R0:W1:Y:S08]  /*0ac0*/  @P1 LDS R0, [R3] ;  /* 0x0000000003001984 */ /* 0x0000700000000800 */
[----:B0-----:R-:W-:Y:S05]  /*0ad0*/  @P0 EXIT ;  /* 0x000000000000094d */ /* 0x001fea0003800000 */
[----:B-1----:R-:W0:Y:S01]  /*0ae0*/  SHFL.DOWN PT, R3, R0, 0x10, 0x1f ;  /* 0x0a001f0000037f89 */ /* 0x002e2200000e0000 */
[----:B------:R-:W-:Y:S02]  /*0af0*/  ISETP.NE.AND P0, PT, R23, RZ, PT ;  /* 0x000000ff1700720c */ /* 0x000fe40003f05270 */
[----:B0-----:R-:W-:-:S05]  /*0b00*/  FMNMX R3, R3, R0, !PT ;  /* 0x0000000003037209 */ /* 0x001fca0007800000 */
[----:B------:R-:W0:Y:S02]  /*0b10*/  SHFL.DOWN PT, R2, R3, 0x8, 0x1f ;  /* 0x09001f0003027f89 */ /* 0x000e2400000e0000 */
[----:B0-----:R-:W-:-:S05]  /*0b20*/  FMNMX R2, R3, R2, !PT ;  /* 0x0000000203027209 */ /* 0x001fca0007800000 */
[----:B------:R-:W0:Y:S02]  /*0b30*/  SHFL.DOWN PT, R5, R2, 0x4, 0x1f ;  /* 0x08801f0002057f89 */ /* 0x000e2400000e0000 */
[----:B0-----:R-:W-:-:S05]  /*0b40*/  FMNMX R5, R2, R5, !PT ;  /* 0x0000000502057209 */ /* 0x001fca0007800000 */
[----:B------:R-:W0:Y:S02]  /*0b50*/  SHFL.DOWN PT, R4, R5, 0x2, 0x1f ;  /* 0x08401f0005047f89 */ /* 0x000e2400000e0000 */
[----:B0-----:R-:W-:-:S05]  /*0b60*/  FMNMX R4, R5, R4, !PT ;  /* 0x0000000405047209 */ /* 0x001fca0007800000 */
[----:B------:R0:W1:Y:S01]  /*0b70*/  SHFL.DOWN PT, R7, R4, 0x1, 0x1f ;  /* 0x08201f0004077f89 */ /* 0x00006200000e0000 */
[----:B------:R-:W-:Y:S05]  /*0b80*/  @P0 EXIT ;  /* 0x000000000000094d */ /* 0x000fea0003800000 */
[----:B------:R-:W2:Y:S01]  /*0b90*/  LDC.64 R2, c[0x0][0x388] ;  /* 0x0000e200ff027b82 */ /* 0x000ea20000000a00 */
[----:B-1----:R-:W-:Y:S01]  /*0ba0*/  FMNMX R7, R4, R7, !PT ;  /* 0x0000000704077209 */ /* 0x002fe20007800000 */
[----:B--2---:R-:W-:-:S05]  /*0bb0*/  IMAD.WIDE.U32 R22, R22, 0x4, R2 ;  /* 0x0000000416167825 */ /* 0x004fca00078e0002 */
[----:B------:R-:W-:Y:S01]  /*0bc0*/  STG.E desc[UR4][R22.64], R7 ;  /* 0x0000000716007986 */ /* 0x000fe2000c101904 */
[----:B------:R-:W-:Y:S05]  /*0bd0*/  EXIT ;  /* 0x000000000000794d */ /* 0x000fea0003800000 */
.L_x_12:
[----:B------:R-:W-:-:S00]  /*0be0*/  BRA `(.L_x_12) ;  /* 0xfffffffc00fc7947 */ /* 0x000fc0000383ffff */
[----:B------:R-:W-:-:S00]  /*0bf0*/  NOP ;  /* 0x0000000000007918 */ /* 0x000fc00000000000 */
        /* <DEDUP_REMOVED lines=8> */
.L_x_39:


//--------------------- .text._Z7MaxRed4PfS_i     --------------------------
	.section	.text._Z7MaxRed4PfS_i,"ax",@progbits
	.align	128
        .global         _Z7MaxRed4PfS_i
        .type           _Z7MaxRed4PfS_i,@function
        .size           _Z7MaxRed4PfS_i,(.L_x_40 - _Z7MaxRed4PfS_i)
        .other          _Z7MaxRed4PfS_i,@"STO_CUDA_ENTRY STV_DEFAULT"
_Z7MaxRed4PfS_i:
.text._Z7MaxRed4PfS_i:
[----:B------:R-:W-:Y:S01]  /*0000*/  LDC R1, c[0x0][0x37c] ;  /* 0x0000df00ff017b82 */ /* 0x000fe20000000800 */
[----:B------:R-:W0:Y:S01]  /*0010*/  S2R R8, SR_TID.X ;  /* 0x0000000000087919 */ /* 0x000e220000002100 */
[----:B------:R-:W1:Y:S01]  /*0020*/  LDCU UR4, c[0x0][0x360] ;  /* 0x00006c00ff0477ac */ /* 0x000e620008000800 */
[----:B------:R-:W-:Y:S01]  /*0030*/  BSSY.RECONVERGENT B0, `(.L_x_13) ;  /* 0x0000013000007945 */ /* 0x000fe20003800200 */
[----:B------:R-:W-:Y:S01]  /*0040*/  IMAD.MOV.U32 R7, RZ, RZ, -0x800000 ;  /* 0xff800000ff077424 */ /* 0x000fe200078e00ff */
[----:B------:R-:W0:Y:S01]  /*0050*/  S2R R9, SR_CTAID.X ;  /* 0x0000000000097919 */ /* 0x000e220000002500 */
[----:B------:R-:W2:Y:S01]  /*0060*/  LDCU UR5, c[0x0][0x390] ;  /* 0x00007200ff0577ac */ /* 0x000ea20008000800 */
[----:B------:R-:W3:Y:S01]  /*0070*/  LDCU.64 UR6, c[0x0][0x358] ;  /* 0x00006b00ff0677ac */ /* 0x000ee20008000a00 */
[----:B-1----:R-:W-:Y:S02]  /*0080*/  IMAD.U32 R6, RZ, RZ, UR4 ;  /* 0x00000004ff067e24 */ /* 0x002fe4000f8e00ff */
[----:B0-----:R-:W-:-:S05]  /*0090*/  IMAD R0, R9, UR4, R8 ;  /* 0x0000000409007c24 */ /* 0x001fca000f8e0208 */
[----:B--2---:R-:W-:-:S13]  /*00a0*/  ISETP.GE.AND P0, PT, R0, UR5, PT ;  /* 0x0000000500007c0c */ /* 0x004fda000bf06270 */
[----:B---3--:R-:W-:Y:S05]  /*00b0*/  @P0 BRA `(.L_x_14) ;  /* 0x0000000000280947 */ /* 0x008fea0003800000 */
[----:B------:R-:W0:Y:S01]  /*00c0*/  LDC.64 R4, c[0x0][0x380] ;  /* 0x0000e000ff047b82 */ /* 0x000e220000000a00 */
[----:B------:R-:W1:Y:S01]  /*00d0*/  LDCU UR4, c[0x0][0x370] ;  /* 0x00006e00ff0477ac */ /* 0x000e620008000800 */
[----:B------:R-:W-:Y:S02]  /*00e0*/  IMAD.MOV.U32 R7, RZ, RZ, -0x800000 ;  /* 0xff800000ff077424 */ /* 0x000fe400078e00ff */
[----:B-1----:R-:W-:-:S07]  /*00f0*/  IMAD R11, R6, UR4, RZ ;  /* 0x00000004060b7c24 */ /* 0x002fce000f8e02ff */
.L_x_15:
[----:B0-----:R-:W-:-:S06]  /*0100*/  IMAD.WIDE R2, R0, 0x4, R4 ;  /* 0x0000000400027825 */ /* 0x001fcc00078e0204 */
[----:B------:R-:W2:Y:S01]  /*0110*/  LDG.E R2, desc[UR6][R2.64] ;  /* 0x0000000602027981 */ /* 0x000ea2000c1e1900 */
[----:B------:R-:W-:-:S05]  /*0120*/  IMAD.IADD R0, R11, 0x1, R0 ;  /* 0x000000010b007824 */ /* 0x000fca00078e0200 */
[----:B------:R-:W-:Y:S02]  /*0130*/  ISETP.GE.AND P0, PT, R0, UR5, PT ;  /* 0x0000000500007c0c */ /* 0x000fe4000bf06270 */
[----:B--2---:R-:W-:-:S11]  /*0140*/  FMNMX R7, R2, R7, !PT ;  /* 0x0000000702077209 */ /* 0x004fd60007800000 */
[----:B------:R-:W-:Y:S05]  /*0150*/  @!P0 BRA `(.L_x_15) ;  /* 0xfffffffc00e88947 */ /* 0x000fea000383ffff */
.L_x_14:
[----:B------:R-:W-:Y:S05]  /*0160*/  BSYNC.RECONVERGENT B0 ;  /* 0x0000000000007941 */ /* 0x000fea0003800200 */
.L_x_13:
[----:B------:R-:W0:Y:S01]  /*0170*/  S2UR UR5, SR_CgaCtaId ;  /* 0x00000000000579c3 */ /* 0x000e220000008800 */
[----:B------:R-:W-:Y:S01]  /*0180*/  UMOV UR4, 0x400 ;  /* 0x0000040000047882 */ /* 0x000fe20000000000 */
[----:B------:R-:W-:Y:S02]  /*0190*/  ISETP.GE.U32.AND P1, PT, R6, 0x2, PT ;  /* 0x000000020600780c */ /* 0x000fe40003f26070 */
[----:B------:R-:W-:Y:S01]  /*01a0*/  ISETP.NE.AND P0, PT, R8, RZ, PT ;  /* 0x000000ff0800720c */ /* 0x000fe20003f05270 */
[----:B0-----:R-:W-:-:S06]  /*01b0*/  ULEA UR4, UR5, UR4, 0x18 ;  /* 0x0000000405047291 */ /* 0x001fcc000f8ec0ff */
[----:B------:R-:W-:-:S05]  /*01c0*/  LEA R0, R8, UR4, 0x2 ;  /* 0x0000000408007c11 */ /* 0x000fca000f8e10ff */
[----:B------:R0:W-:Y:S01]  /*01d0*/  STS [R0], R7 ;  /* 0x0000000700007388 */ /* 0x0001e20000000800 */
[----:B------:R-:W-:Y:S06]  /*01e0*/  BAR.SYNC.DEFER_BLOCKING 0x0 ;  /* 0x0000000000007b1d */ /* 0x000fec0000010000 */
[----:B------:R-:W-:Y:S05]  /*01f0*/  @!P1 BRA `(.L_x_16) ;  /* 0x00000000002c9947 */ /* 0x000fea0003800000 */
.L_x_17:
[----:B0-----:R-:W-:-:S04]  /*0200*/  SHF.R.U32.HI R7, RZ, 0x1, R6 ;  /* 0x00000001ff077819 */ /* 0x001fc80000011606 */
[----:B------:R-:W-:-:S13]  /*0210*/  ISETP.GE.U32.AND P1, PT, R8, R7, PT ;  /* 0x000000070800720c */ /* 0x000fda0003f26070 */
[----:B------:R-:W-:Y:S01]  /*0220*/  @!P1 IMAD R3, R7, 0x4, R0 ;  /* 0x0000000407039824 */ /* 0x000fe200078e0200 */
[----:B------:R-:W-:Y:S05]  /*0230*/  @!P1 LDS R2, [R0] ;  /* 0x0000000000029984 */ /* 0x000fea0000000800 */
[----:B------:R-:W0:Y:S02]  /*0240*/  @!P1 LDS R3, [R3] ;  /* 0x0000000003039984 */ /* 0x000e240000000800 */
[----:B0-----:R-:W-:-:S05]  /*0250*/  @!P1 FMNMX R5, R2, R3, !PT ;  /* 0x0000000302059209 */ /* 0x001fca0007800000 */
[----:B------:R1:W-:Y:S01]  /*0260*/  @!P1 STS [R0], R5 ;  /* 0x0000000500009388 */ /* 0x0003e20000000800 */
[----:B------:R-:W-:Y:S01]  /*0270*/  BAR.SYNC.DEFER_BLOCKING 0x0 ;  /* 0x0000000000007b1d */ /* 0x000fe20000010000 */
[----:B------:R-:W-:Y:S01]  /*0280*/  ISETP.GT.U32.AND P1, PT, R6, 0x3, PT ;  /* 0x000000030600780c */ /* 0x000fe20003f24070 */
[----:B------:R-:W-:-:S12]  /*0290*/  IMAD.MOV.U32 R6, RZ, RZ, R7 ;  /* 0x000000ffff067224 */ /* 0x000fd800078e0007 */
[----:B-1----:R-:W-:Y:S05]  /*02a0*/  @P1 BRA `(.L_x_17) ;  /* 0xfffffffc00d41947 */ /* 0x002fea000383ffff */
.L_x_16:
[----:B------:R-:W-:Y:S05]  /*02b0*/  @P0 EXIT ;  /* 0x000000000000094d */ /* 0x000fea0003800000 */
[----:B------:R-:W1:Y:S01]  /*02c0*/  S2UR UR5, SR_CgaCtaId ;  /* 0x00000000000579c3 */ /* 0x000e620000008800 */
[----:B------:R-:W-:-:S07]  /*02d0*/  UMOV UR4, 0x400 ;  /* 0x0000040000047882 */ /* 0x000fce0000000000 */
[----:B------:R-:W2:Y:S01]  /*02e0*/  LDC.64 R2, c[0x0][0x388] ;  /* 0x0000e200ff027b82 */ /* 0x000ea20000000a00 */
[----:B-1----:R-:W-:Y:S01]  /*02f0*/  ULEA UR4, UR5, UR4, 0x18 ;  /* 0x0000000405047291 */ /* 0x002fe2000f8ec0ff */
[----:B--2---:R-:W-:-:S08]  /*0300*/  IMAD.WIDE.U32 R2, R9, 0x4, R2 ;  /* 0x0000000409027825 */ /* 0x004fd000078e0002 */
[----:B------:R-:W1:Y:S04]  /*0310*/  LDS R5, [UR4] ;  /* 0x00000004ff057984 */ /* 0x000e680008000800 */
[----:B-1----:R-:W-:Y:S01]  /*0320*/  STG.E desc[UR6][R2.64], R5 ;  /* 0x0000000502007986 */ /* 0x002fe2000c101906 */
[----:B------:R-:W-:Y:S05]  /*0330*/  EXIT ;  /* 0x000000000000794d */ /* 0x000fea0003800000 */
.L_x_18:
        /* <DEDUP_REMOVED lines=12> */
.L_x_40:


//--------------------- .text._Z7MaxRed3PfS_i     --------------------------
	.section	.text._Z7MaxRed3PfS_i,"ax",@progbits
	.align	128
        .global         _Z7MaxRed3PfS_i
        .type           _Z7MaxRed3PfS_i,@function
        .size           _Z7MaxRed3PfS_i,(.L_x_41 - _Z7MaxRed3PfS_i)
        .other          _Z7MaxRed3PfS_i,@"STO_CUDA_ENTRY STV_DEFAULT"
_Z7MaxRed3PfS_i:
.text._Z7MaxRed3PfS_i:
[----:B------:R-:W-:Y:S01]  /*0000*/  LDC R1, c[0x0][0x37c] ;  /* 0x0000df00ff017b82 */ /* 0x000fe20000000800 */
[----:B------:R-:W0:Y:S01]  /*0010*/  S2R R6, SR_TID.X ;  /* 0x0000000000067919 */ /* 0x000e220000002100 */
[----:B------:R-:W0:Y:S01]  /*0020*/  LDCU UR8, c[0x0][0x360] ;  /* 0x00006c00ff0877ac */ /* 0x000e220008000800 */
[----:B------:R-:W-:Y:S01]  /*0030*/  IMAD.MOV.U32 R4, RZ, RZ, -0x800000 ;  /* 0xff800000ff047424 */ /* 0x000fe200078e00ff */
[----:B------:R-:W0:Y:S01]  /*0040*/  S2R R7, SR_CTAID.X ;  /* 0x0000000000077919 */ /* 0x000e220000002500 */
[----:B------:R-:W1:Y:S01]  /*0050*/  LDCU UR4, c[0x0][0x390] ;  /* 0x00007200ff0477ac */ /* 0x000e620008000800 */
[----:B------:R-:W2:Y:S01]  /*0060*/  LDCU.64 UR6, c[0x0][0x358] ;  /* 0x00006b00ff0677ac */ /* 0x000ea20008000a00 */
[----:B0-----:R-:W-:-:S05]  /*0070*/  IMAD R5, R7, UR8, R6 ;  /* 0x0000000807057c24 */ /* 0x001fca000f8e0206 */
[----:B-1----:R-:W-:-:S13]  /*0080*/  ISETP.GE.AND P0, PT, R5, UR4, PT ;  /* 0x0000000405007c0c */ /* 0x002fda000bf06270 */
[----:B------:R-:W0:Y:S02]  /*0090*/  @!P0 LDC.64 R2, c[0x0][0x380] ;  /* 0x0000e000ff028b82 */ /* 0x000e240000000a00 */
[----:B0-----:R-:W-:-:S05]  /*00a0*/  @!P0 IMAD.WIDE R2, R5, 0x4, R2 ;  /* 0x0000000405028825 */ /* 0x001fca00078e0202 */
[----:B--2---:R-:W2:Y:S01]  /*00b0*/  @!P0 LDG.E R4, desc[UR6][R2.64] ;  /* 0x0000000602048981 */ /* 0x004ea2000c1e1900 */
[----:B------:R-:W0:Y:S01]  /*00c0*/  S2UR UR5, SR_CgaCtaId ;  /* 0x00000000000579c3 */ /* 0x000e220000008800 */
[----:B------:R-:W-:Y:S01]  /*00d0*/  IMAD.U32 R0, RZ, RZ, UR8 ;  /* 0x00000008ff007e24 */ /* 0x000fe2000f8e00ff */
[----:B------:R-:W-:Y:S01]  /*00e0*/  UMOV UR4, 0x400 ;  /* 0x0000040000047882 */ /* 0x000fe20000000000 */
[----:B------:R-:W-:-:S03]  /*00f0*/  ISETP.NE.AND P0, PT, R6, RZ, PT ;  /* 0x000000ff0600720c */ /* 0x000fc60003f05270 */
[----:B------:R-:W-:Y:S01]  /*0100*/  ISETP.GE.U32.AND P1, PT, R0, 0x2, PT ;  /* 0x000000020000780c */ /* 0x000fe20003f26070 */
[----:B0-----:R-:W-:-:S06]  /*0110*/  ULEA UR4, UR5, UR4, 0x18 ;  /* 0x0000000405047291 */ /* 0x001fcc000f8ec0ff */
[----:B------:R-:W-:-:S05]  /*0120*/  LEA R5, R6, UR4, 0x2 ;  /* 0x0000000406057c11 */ /* 0x000fca000f8e10ff */
[----:B--2---:R0:W-:Y:S01]  /*0130*/  STS [R5], R4 ;  /* 0x0000000405007388 */ /* 0x0041e20000000800 */
[----:B------:R-:W-:Y:S06]  /*0140*/  BAR.SYNC.DEFER_BLOCKING 0x0 ;  /* 0x0000000000007b1d */ /* 0x000fec0000010000 */
[----:B------:R-:W-:Y:S05]  /*0150*/  @!P1 BRA `(.L_x_19) ;  /* 0x00000000002c9947 */ /* 0x000fea0003800000 */
.L_x_20:
        /* <DEDUP_REMOVED lines=11> */
.L_x_19:
[----:B------:R-:W-:Y:S05]  /*0210*/  @P0 EXIT ;  /* 0x000000000000094d */ /* 0x000fea0003800000 */
[----:B------:R-:W1:Y:S01]  /*0220*/  S2UR UR5, SR_CgaCtaId ;  /* 0x00000000000579c3 */ /* 0x000e620000008800 */
[----:B------:R-:W-:-:S07]  /*0230*/  UMOV UR4, 0x400 ;  /* 0x0000040000047882 */ /* 0x000fce0000000000 */
[----:B------:R-:W2:Y:S01]  /*0240*/  LDC.64 R2, c[0x0][0x388] ;  /* 0x0000e200ff027b82 */ /* 0x000ea20000000a00 */
[----:B-1----:R-:W-:Y:S01]  /*0250*/  ULEA UR4, UR5, UR4, 0x18 ;  /* 0x0000000405047291 */ /* 0x002fe2000f8ec0ff */
[----:B--2---:R-:W-:-:S08]  /*0260*/  IMAD.WIDE.U32 R2, R7, 0x4, R2 ;  /* 0x0000000407027825 */ /* 0x004fd000078e0002 */
[----:B0-----:R-:W0:Y:S04]  /*0270*/  LDS R5, [UR4] ;  /* 0x00000004ff057984 */ /* 0x001e280008000800 */
[----:B0-----:R-:W-:Y:S01]  /*0280*/  STG.E desc[UR6][R2.64], R5 ;  /* 0x0000000502007986 */ /* 0x001fe2000c101906 */
[----:B------:R-:W-:Y:S05]  /*0290*/  EXIT ;  /* 0x000000000000794d */ /* 0x000fea0003800000 */
.L_x_21:
        /* <DEDUP_REMOVED lines=14> */
.L_x_41:


//--------------------- .text._Z7MaxRed2PfS_i     --------------------------
	.section	.text._Z7MaxRed2PfS_i,"ax",@progbits
	.align	128
        .global         _Z7MaxRed2PfS_i
        .type           _Z7MaxRed2PfS_i,@function
        .size           _Z7MaxRed2PfS_i,(.L_x_42 - _Z7MaxRed2PfS_i)
        .other          _Z7MaxRed2PfS_i,@"STO_CUDA_ENTRY STV_DEFAULT"
_Z7MaxRed2PfS_i:
.text._Z7MaxRed2PfS_i:
        /* <DEDUP_REMOVED lines=13> */
[----:B------:R-:W-:Y:S01]  /*00d0*/  UMOV UR4, 0x400 ;  /* 0x0000040000047882 */ /* 0x000fe20000000000 */
[----:B------:R-:W-:Y:S01]  /*00e0*/  UISETP.GE.U32.AND UP0, UPT, UR8, 0x2, UPT ;  /* 0x000000020800788c */ /* 0x000fe2000bf06070 */
[----:B------:R-:W-:Y:S01]  /*00f0*/  ISETP.NE.AND P0, PT, R6, RZ, PT ;  /* 0x000000ff0600720c */ /* 0x000fe20003f05270 */
[----:B0-----:R-:W-:-:S06]  /*0100*/  ULEA UR4, UR5, UR4, 0x18 ;  /* 0x0000000405047291 */ /* 0x001fcc000f8ec0ff */
[----:B------:R-:W-:-:S05]  /*0110*/  LEA R5, R6, UR4, 0x2 ;  /* 0x0000000406057c11 */ /* 0x000fca000f8e10ff */
[----:B--2---:R0:W-:Y:S01]  /*0120*/  STS [R5], R0 ;  /* 0x0000000005007388 */ /* 0x0041e20000000800 */
[----:B------:R-:W-:Y:S06]  /*0130*/  BAR.SYNC.DEFER_BLOCKING 0x0 ;  /* 0x0000000000007b1d */ /* 0x000fec0000010000 */
[----:B------:R-:W-:Y:S05]  /*0140*/  BRA.U !UP0, `(.L_x_22) ;  /* 0x00000001083c7547 */ /* 0x000fea000b800000 */
[----:B0-----:R-:W-:-:S07]  /*0150*/  IMAD.MOV.U32 R0, RZ, RZ, 0x1 ;  /* 0x00000001ff007424 */ /* 0x001fce00078e00ff */
.L_x_23:
[----:B------:R-:W-:-:S05]  /*0160*/  SHF.L.U32 R9, R0, 0x1, RZ ;  /* 0x0000000100097819 */ /* 0x000fca00000006ff */
[----:B------:R-:W-:-:S05]  /*0170*/  IMAD R3, R9, R6, RZ ;  /* 0x0000000609037224 */ /* 0x000fca00078e02ff */
[----:B------:R-:W-:-:S04]  /*0180*/  VIADDMNMX.U32 R2, R3, R0, R3, !PT ;  /* 0x0000000003027246 */ /* 0x000fc80007800003 */
[----:B------:R-:W-:-:S13]  /*0190*/  ISETP.GE.U32.AND P1, PT, R2, UR8, PT ;  /* 0x0000000802007c0c */ /* 0x000fda000bf26070 */
[----:B------:R-:W-:-:S05]  /*01a0*/  @!P1 LEA R3, R3, UR4, 0x2 ;  /* 0x0000000403039c11 */ /* 0x000fca000f8e10ff */
[----:B------:R-:W-:Y:S02]  /*01b0*/  @!P1 IMAD R2, R0, 0x4, R3 ;  /* 0x0000000400029824 */ /* 0x000fe400078e0203 */
[----:B------:R-:W-:Y:S04]  /*01c0*/  @!P1 LDS R0, [R3] ;  /* 0x0000000003009984 */ /* 0x000fe80000000800 */
[----:B------:R-:W0:Y:S02]  /*01d0*/  @!P1 LDS R5, [R2] ;  /* 0x0000000002059984 */ /* 0x000e240000000800 */
[----:B0-----:R-:W-:Y:S02]  /*01e0*/  @!P1 FMNMX R4, R0, R5, !PT ;  /* 0x0000000500049209 */ /* 0x001fe40007800000 */
[----:B------:R-:W-:-:S03]  /*01f0*/  MOV R0, R9 ;  /* 0x0000000900007202 */ /* 0x000fc60000000f00 */
[----:B------:R1:W-:Y:S01]  /*0200*/  @!P1 STS [R3], R4 ;  /* 0x0000000403009388 */ /* 0x0003e20000000800 */
[----:B------:R-:W-:Y:S01]  /*0210*/  BAR.SYNC.DEFER_BLOCKING 0x0 ;  /* 0x0000000000007b1d */ /* 0x000fe20000010000 */
[----:B------:R-:W-:-:S13]  /*0220*/  ISETP.GE.U32.AND P1, PT, R9, UR8, PT ;  /* 0x0000000809007c0c */ /* 0x000fda000bf26070 */
[----:B-1----:R-:W-:Y:S05]  /*0230*/  @!P1 BRA `(.L_x_23) ;  /* 0xfffffffc00c89947 */ /* 0x002fea000383ffff */
.L_x_22:
        /* <DEDUP_REMOVED lines=9> */
.L_x_24:
        /* <DEDUP_REMOVED lines=11> */
.L_x_42:


//--------------------- .text._Z7MaxRed1PfS_i     --------------------------
	.section	.text._Z7MaxRed1PfS_i,"ax",@progbits
	.align	128
        .global         _Z7MaxRed1PfS_i
        .type           _Z7MaxRed1PfS_i,@function
        .size           _Z7MaxRed1PfS_i,(.L_x_43 - _Z7MaxRed1PfS_i)
        .other          _Z7MaxRed1PfS_i,@"STO_CUDA_ENTRY STV_DEFAULT"
_Z7MaxRed1PfS_i:
.text._Z7MaxRed1PfS_i:
        /* <DEDUP_REMOVED lines=22> */
.L_x_26:
[----:B------:R-:W-:-:S05]  /*0160*/  SHF.L.U32 R8, R0, 0x1, RZ ;  /* 0x0000000100087819 */ /* 0x000fca00000006ff */
[----:B------:R-:W-:-:S05]  /*0170*/  VIADD R2, R8, 0xffffffff ;  /* 0xffffffff08027836 */ /* 0x000fca0000000000 */
[----:B------:R-:W-:-:S13]  /*0180*/  LOP3.LUT P1, RZ, R2, R7, RZ, 0xc0, !PT ;  /* 0x0000000702ff7212 */ /* 0x000fda000782c0ff */
[----:B------:R-:W-:Y:S02]  /*0190*/  @!P1 LEA R2, R0, R5, 0x2 ;  /* 0x0000000500029211 */ /* 0x000fe400078e10ff */
[----:B------:R-:W-:Y:S04]  /*01a0*/  @!P1 LDS R0, [R5] ;  /* 0x0000000005009984 */ /* 0x000fe80000000800 */
[----:B------:R-:W0:Y:S02]  /*01b0*/  @!P1 LDS R3, [R2] ;  /* 0x0000000002039984 */ /* 0x000e240000000800 */
[----:B0-----:R-:W-:Y:S01]  /*01c0*/  @!P1 FMNMX R4, R0, R3, !PT ;  /* 0x0000000300049209 */ /* 0x001fe20007800000 */
[----:B------:R-:W-:-:S04]  /*01d0*/  IMAD.MOV.U32 R0, RZ, RZ, R8 ;  /* 0x000000ffff007224 */ /* 0x000fc800078e0008 */
[----:B------:R1:W-:Y:S01]  /*01e0*/  @!P1 STS [R5], R4 ;  /* 0x0000000405009388 */ /* 0x0003e20000000800 */
[----:B------:R-:W-:Y:S01]  /*01f0*/  BAR.SYNC.DEFER_BLOCKING 0x0 ;  /* 0x0000000000007b1d */ /* 0x000fe20000010000 */
[----:B------:R-:W-:-:S13]  /*0200*/  ISETP.GE.U32.AND P1, PT, R8, UR8, PT ;  /* 0x0000000808007c0c */ /* 0x000fda000bf26070 */
[----:B-1----:R-:W-:Y:S05]  /*0210*/  @!P1 BRA `(.L_x_26) ;  /* 0xfffffffc00d09947 */ /* 0x002fea000383ffff */
.L_x_25:
        /* <DEDUP_REMOVED lines=9> */
.L_x_27:
        /* <DEDUP_REMOVED lines=13> */
.L_x_43:


//--------------------- .text._Z11naiveMaxRedPfS_i --------------------------
	.section	.text._Z11naiveMaxRedPfS_i,"ax",@progbits
	.align	128
        .global         _Z11naiveMaxRedPfS_i
        .type           _Z11naiveMaxRedPfS_i,@function
        .size           _Z11naiveMaxRedPfS_i,(.L_x_44 - _Z11naiveMaxRedPfS_i)
        .other          _Z11naiveMaxRedPfS_i,@"STO_CUDA_ENTRY STV_DEFAULT"
_Z11naiveMaxRedPfS_i:
.text._Z11naiveMaxRedPfS_i:
[----:B------:R-:W-:Y:S01]  /*0000*/  LDC R1, c[0x0][0x37c] ;  /* 0x0000df00ff017b82 */ /* 0x000fe20000000800 */
[----:B------:R-:W0:Y:S07]  /*0010*/  S2R R0, SR_TID.X ;  /* 0x0000000000007919 */ /* 0x000e2e0000002100 */
[----:B------:R-:W1:Y:S01]  /*0020*/  S2UR UR4, SR_CTAID.X ;  /* 0x00000000000479c3 */ /* 0x000e620000002500 */
[----:B------:R-:W1:Y:S07]  /*0030*/  LDCU UR5, c[0x0][0x360] ;  /* 0x00006c00ff0577ac */ /* 0x000e6e0008000800 */
[----:B------:R-:W2:Y:S01]  /*0040*/  LDC R3, c[0x0][0x390] ;  /* 0x0000e400ff037b82 */ /* 0x000ea20000000800 */
[----:B-1----:R-:W-:-:S06]  /*0050*/  UIMAD UR4, UR4, UR5, URZ ;  /* 0x00000005040472a4 */ /* 0x002fcc000f8e02ff */
[----:B0-----:R-:W-:-:S05]  /*0060*/  VIADD R4, R0, UR4 ;  /* 0x0000000400047c36 */ /* 0x001fca0008000000 */
[----:B--2---:R-:W-:-:S13]  /*0070*/  ISETP.GE.AND P0, PT, R4, R3, PT ;  /* 0x000000030400720c */ /* 0x004fda0003f06270 */
[----:B------:R-:W-:Y:S05]  /*0080*/  @P0 EXIT ;  /* 0x000000000000094d */ /* 0x000fea0003800000 */
[----:B------:R-:W-:Y:S01]  /*0090*/  IADD3 R0, PT, PT, R0, UR4, -R3 ;  /* 0x0000000400007c10 */ /* 0x000fe2000fffe803 */
[--C-:B------:R-:W-:Y:S01]  /*00a0*/  IMAD.IADD R8, R3, 0x1, -R4.reuse ;  /* 0x0000000103087824 */ /* 0x100fe200078e0a04 */
[----:B------:R-:W0:Y:S01]  /*00b0*/  LDCU.64 UR4, c[0x0][0x358] ;  /* 0x00006b00ff0477ac */ /* 0x000e220008000a00 */
[----:B------:R-:W-:Y:S01]  /*00c0*/  BSSY.RECONVERGENT B0, `(.L_x_28) ;  /* 0x000002b000007945 */ /* 0x000fe20003800200 */
[----:B------:R-:W-:Y:S01]  /*00d0*/  ISETP.GT.U32.AND P1, PT, R0, -0x10, PT ;  /* 0xfffffff00000780c */ /* 0x000fe20003f24070 */
[----:B------:R-:W-:Y:S01]  /*00e0*/  IMAD.MOV.U32 R0, RZ, RZ, -0x800000 ;  /* 0xff800000ff007424 */ /* 0x000fe200078e00ff */
[----:B------:R-:W-:Y:S01]  /*00f0*/  LOP3.LUT R24, R8, 0xf, RZ, 0xc0, !PT ;  /* 0x0000000f08187812 */ /* 0x000fe200078ec0ff */
[----:B------:R-:W-:-:S03]  /*0100*/  IMAD.MOV.U32 R5, RZ, RZ, R4 ;  /* 0x000000ffff057224 */ /* 0x000fc600078e0004 */
[----:B------:R-:W-:-:S07]  /*0110*/  ISETP.NE.AND P0, PT, R24, RZ, PT ;  /* 0x000000ff1800720c */ /* 0x000fce0003f05270 */
[----:B------:R-:W-:Y:S06]  /*0120*/  @P1 BRA `(.L_x_29) ;  /* 0x0000000000901947 */ /* 0x000fec0003800000 */
[----:B------:R-:W1:Y:S01]  /*0130*/  LDC.64 R2, c[0x0][0x380] ;  /* 0x0000e000ff027b82 */ /* 0x000e620000000a00 */
[----:B------:R-:W-:Y:S01]  /*0140*/  LOP3.LUT R13, R8, 0xfffffff0, RZ, 0xc0, !PT ;  /* 0xfffffff0080d7812 */ /* 0x000fe200078ec0ff */
[----:B------:R-:W-:Y:S02]  /*0150*/  IMAD.MOV.U32 R0, RZ, RZ, -0x800000 ;  /* 0xff800000ff007424 */ /* 0x000fe400078e00ff */
[----:B------:R-:W-:Y:S02]  /*0160*/  IMAD.MOV.U32 R5, RZ, RZ, R4 ;  /* 0x000000ffff057224 */ /* 0x000fe400078e0004 */
[----:B------:R-:W-:Y:S01]  /*0170*/  IMAD.MOV R13, RZ, RZ, -R13 ;  /* 0x000000ffff0d7224 */ /* 0x000fe200078e0a0d */
[----:B-1----:R-:W-:-:S05]  /*0180*/  IADD3 R2, P1, PT, R2, 0x20, RZ ;  /* 0x0000002002027810 */ /* 0x002fca0007f3e0ff */
[----:B------:R-:W-:-:S08]  /*0190*/  IMAD.X R3, RZ, RZ, R3, P1 ;  /* 0x000000ffff037224 */ /* 0x000fd000008e0603 */
.L_x_30:
[----:B------:R-:W-:-:S05]  /*01a0*/  IMAD.WIDE R6, R5, 0x4, R2 ;  /* 0x0000000405067825 */ /* 0x000fca00078e0202 */
[----:B0-----:R-:W2:Y:S04]  /*01b0*/  LDG.E R19, desc[UR4][R6.64+-0x20] ;  /* 0xffffe00406137981 */ /* 0x001ea8000c1e1900 */
[----:B------:R-:W2:Y:S04]  /*01c0*/  LDG.E R18, desc[UR4][R6.64+-0x1c] ;  /* 0xffffe40406127981 */ /* 0x000ea8000c1e1900 */
[----:B------:R-:W3:Y:S04]  /*01d0*/  LDG.E R21, desc[UR4][R6.64+-0x18] ;  /* 0xffffe80406157981 */ /* 0x000ee8000c1e1900 */
[----:B------:R-:W3:Y:S04]  /*01e0*/  LDG.E R20, desc[UR4][R6.64+-0x14] ;  /* 0xffffec0406147981 */ /* 0x000ee8000c1e1900 */
[----:B------:R-:W4:Y:S04]  /*01f0*/  LDG.E R23, desc[UR4][R6.64+-0x10] ;  /* 0xfffff00406177981 */ /* 0x000f28000c1e1900 */
[----:B------:R-:W4:Y:S04]  /*0200*/  LDG.E R22, desc[UR4][R6.64+-0xc] ;  /* 0xfffff40406167981 */ /* 0x000f28000c1e1900 */
[----:B------:R-:W5:Y:S04]  /*0210*/  LDG.E R25, desc[UR4][R6.64+-0x8] ;  /* 0xfffff80406197981 */ /* 0x000f68000c1e1900 */
        /* <DEDUP_REMOVED lines=8> */
[----:B------:R-:W5:Y:S01]  /*02a0*/  LDG.E R17, desc[UR4][R6.64+0x1c] ;  /* 0x00001c0406117981 */ /* 0x000f62000c1e1900 */
[----:B------:R-:W-:-:S02]  /*02b0*/  VIADD R13, R13, 0x10 ;  /* 0x000000100d0d7836 */ /* 0x000fc40000000000 */
[----:B------:R-:W-:-:S03]  /*02c0*/  VIADD R5, R5, 0x10 ;  /* 0x0000001005057836 */ /* 0x000fc60000000000 */
[----:B------:R-:W-:Y:S02]  /*02d0*/  ISETP.NE.AND P1, PT, R13, RZ, PT ;  /* 0x000000ff0d00720c */ /* 0x000fe40003f25270 */
[----:B--2---:R-:W-:-:S04]  /*02e0*/  FMNMX3 R18, R0, R19, R18, !PT ;  /* 0x0000001300127276 */ /* 0x004fc80007800012 */
[----:B---3--:R-:W-:-:S04]  /*02f0*/  FMNMX3 R18, R18, R21, R20, !PT ;  /* 0x0000001512127276 */ /* 0x008fc80007800014 */
[----:B----4-:R-:W-:-:S04]  /*0300*/  FMNMX3 R18, R18, R23, R22, !PT ;  /* 0x0000001712127276 */ /* 0x010fc80007800016 */
[----:B-----5:R-:W-:-:S04]  /*0310*/  FMNMX3 R18, R18, R25, R26, !PT ;  /* 0x0000001912127276 */ /* 0x020fc8000780001a */
[----:B------:R-:W-:-:S04]  /*0320*/  FMNMX3 R15, R18, R15, R16, !PT ;  /* 0x0000000f120f7276 */ /* 0x000fc80007800010 */
[----:B------:R-:W-:-:S04]  /*0330*/  FMNMX3 R9, R15, R14, R9, !PT ;  /* 0x0000000e0f097276 */ /* 0x000fc80007800009 */
[----:B------:R-:W-:-:S04]  /*0340*/  FMNMX3 R9, R9, R12, R11, !PT ;  /* 0x0000000c09097276 */ /* 0x000fc8000780000b */
[----:B------:R-:W-:Y:S01]  /*0350*/  FMNMX3 R0, R9, R10, R17, !PT ;  /* 0x0000000a09007276 */ /* 0x000fe20007800011 */
[----:B------:R-:W-:Y:S06]  /*0360*/  @P1 BRA `(.L_x_30) ;  /* 0xfffffffc008c1947 */ /* 0x000fec000383ffff */
.L_x_29:
[----:B0-----:R-:W-:Y:S05]  /*0370*/  BSYNC.RECONVERGENT B0 ;  /* 0x0000000000007941 */ /* 0x001fea0003800200 */
.L_x_28:
[----:B------:R-:W-:Y:S04]  /*0380*/  BSSY.RECONVERGENT B0, `(.L_x_31) ;  /* 0x0000031000007945 */ /* 0x000fe80003800200 */
[----:B------:R-:W-:Y:S05]  /*0390*/  @!P0 BRA `(.L_x_32) ;  /* 0x0000000000bc8947 */ /* 0x000fea0003800000 */
[----:B------:R-:W-:Y:S01]  /*03a0*/  ISETP.GE.U32.AND P0, PT, R24, 0x8, PT ;  /* 0x000000081800780c */ /* 0x000fe20003f06070 */
[----:B------:R-:W-:Y:S01]  /*03b0*/  BSSY.RECONVERGENT B1, `(.L_x_33) ;  /* 0x0000013000017945 */ /* 0x000fe20003800200 */
[----:B------:R-:W-:-:S04]  /*03c0*/  LOP3.LUT R15, R8, 0x7, RZ, 0xc0, !PT ;  /* 0x00000007080f7812 */ /* 0x000fc800078ec0ff */
[----:B------:R-:W-:-:S07]  /*03d0*/  ISETP.NE.AND P1, PT, R15, RZ, PT ;  /* 0x000000ff0f00720c */ /* 0x000fce0003f25270 */
[----:B------:R-:W-:Y:S06]  /*03e0*/  @!P0 BRA `(.L_x_34) ;  /* 0x00000000003c8947 */ /* 0x000fec0003800000 */
[----:B------:R-:W0:Y:S02]  /*03f0*/  LDC.64 R2, c[0x0][0x380] ;  /* 0x0000e000ff027b82 */ /* 0x000e240000000a00 */
[----:B0-----:R-:W-:-:S05]  /*0400*/  IMAD.WIDE R2, R5, 0x4, R2 ;  /* 0x0000000405027825 */ /* 0x001fca00078e0202 */
[----:B------:R-:W2:Y:S04]  /*0410*/  LDG.E R7, desc[UR4][R2.64] ;  /* 0x0000000402077981 */ /* 0x000ea8000c1e1900 */
[----:B------:R-:W2:Y:S04]  /*0420*/  LDG.E R6, desc[UR4][R2.64+0x4] ;  /* 0x0000040402067981 */ /* 0x000ea8000c1e1900 */
[----:B------:R-:W3:Y:S04]  /*0430*/  LDG.E R9, desc[UR4][R2.64+0x8] ;  /* 0x0000080402097981 */ /* 0x000ee8000c1e1900 */
[----:B------:R-:W3:Y:S04]  /*0440*/  LDG.E R10, desc[UR4][R2.64+0xc] ;  /* 0x00000c04020a7981 */ /* 0x000ee8000c1e1900 */
[----:B------:R-:W4:Y:S04]  /*0450*/  LDG.E R11, desc[UR4][R2.64+0x10] ;  /* 0x00001004020b7981 */ /* 0x000f28000c1e1900 */
[----:B------:R-:W4:Y:S04]  /*0460*/  LDG.E R12, desc[UR4][R2.64+0x14] ;  /* 0x00001404020c7981 */ /* 0x000f28000c1e1900 */
[----:B------:R-:W5:Y:S04]  /*0470*/  LDG.E R13, desc[UR4][R2.64+0x18] ;  /* 0x00001804020d7981 */ /* 0x000f68000c1e1900 */
[----:B------:R-:W5:Y:S01]  /*0480*/  LDG.E R14, desc[UR4][R2.64+0x1c] ;  /* 0x00001c04020e7981 */ /* 0x000f62000c1e1900 */
[----:B------:R-:W-:Y:S01]  /*0490*/  VIADD R5, R5, 0x8 ;  /* 0x0000000805057836 */ /* 0x000fe20000000000 */
[----:B--2---:R-:W-:-:S04]  /*04a0*/  FMNMX3 R6, R0, R7, R6, !PT ;  /* 0x0000000700067276 */ /* 0x004fc80007800006 */
[----:B---3--:R-:W-:-:S04]  /*04b0*/  FMNMX3 R6, R6, R9, R10, !PT ;  /* 0x0000000906067276 */ /* 0x008fc8000780000a */
[----:B----4-:R-:W-:-:S04]  /*04c0*/  FMNMX3 R6, R6, R11, R12, !PT ;  /* 0x0000000b06067276 */ /* 0x010fc8000780000c */
[----:B-----5:R-:W-:-:S07]  /*04d0*/  FMNMX3 R0, R6, R13, R14, !PT ;  /* 0x0000000d06007276 */ /* 0x020fce000780000e */
.L_x_34:
[----:B------:R-:W-:Y:S05]  /*04e0*/  BSYNC.RECONVERGENT B1 ;  /* 0x0000000000017941 */ /* 0x000fea0003800200 */
.L_x_33:
        /* <DEDUP_REMOVED lines=11> */
[----:B------:R-:W3:Y:S01]  /*05a0*/  LDG.E R10, desc[UR4][R2.64+0xc] ;  /* 0x00000c04020a7981 */ /* 0x000ee2000c1e1900 */
[----:B------:R-:W-:Y:S01]  /*05b0*/  VIADD R5, R5, 0x4 ;  /* 0x0000000405057836 */ /* 0x000fe20000000000 */
[----:B--2---:R-:W-:-:S04]  /*05c0*/  FMNMX3 R0, R0, R7, R6, !PT ;  /* 0x0000000700007276 */ /* 0x004fc80007800006 */
[----:B---3--:R-:W-:-:S07]  /*05d0*/  FMNMX3 R0, R0, R9, R10, !PT ;  /* 0x0000000900007276 */ /* 0x008fce000780000a */
.L_x_36:
[----:B------:R-:W-:Y:S05]  /*05e0*/  BSYNC.RECONVERGENT B1 ;  /* 0x0000000000017941 */ /* 0x000fea0003800200 */
.L_x_35:
[----:B------:R-:W-:Y:S05]  /*05f0*/  @!P1 BRA `(.L_x_32) ;  /* 0x0000000000249947 */ /* 0x000fea0003800000 */
[----:B------:R-:W0:Y:S01]  /*0600*/  LDC.64 R6, c[0x0][0x380] ;  /* 0x0000e000ff067b82 */ /* 0x000e220000000a00 */
[----:B------:R-:W-:-:S07]  /*0610*/  IMAD.MOV R8, RZ, RZ, -R8 ;  /* 0x000000ffff087224 */ /* 0x000fce00078e0a08 */
.L_x_37:
[----:B0-----:R-:W-:-:S06]  /*0620*/  IMAD.WIDE R2, R5, 0x4, R6 ;  /* 0x0000000405027825 */ /* 0x001fcc00078e0206 */
[----:B------:R-:W2:Y:S01]  /*0630*/  LDG.E R3, desc[UR4][R2.64] ;  /* 0x0000000402037981 */ /* 0x000ea2000c1e1900 */
[----:B------:R-:W-:Y:S02]  /*0640*/  VIADD R8, R8, 0x1 ;  /* 0x0000000108087836 */ /* 0x000fe40000000000 */
[----:B------:R-:W-:-:S03]  /*0650*/  VIADD R5, R5, 0x1 ;  /* 0x0000000105057836 */ /* 0x000fc60000000000 */
[----:B------:R-:W-:Y:S02]  /*0660*/  ISETP.NE.AND P0, PT, R8, RZ, PT ;  /* 0x000000ff0800720c */ /* 0x000fe40003f05270 */
[----:B--2---:R-:W-:-:S11]  /*0670*/  FMNMX R0, R3, R0, !PT ;  /* 0x0000000003007209 */ /* 0x004fd60007800000 */
[----:B------:R-:W-:Y:S05]  /*0680*/  @P0 BRA `(.L_x_37) ;  /* 0xfffffffc00e40947 */ /* 0x000fea000383ffff */
.L_x_32:
[----:B------:R-:W-:Y:S05]  /*0690*/  BSYNC.RECONVERGENT B0 ;  /* 0x0000000000007941 */ /* 0x000fea0003800200 */
.L_x_31:
[----:B------:R-:W0:Y:S02]  /*06a0*/  LDC.64 R2, c[0x0][0x388] ;  /* 0x0000e200ff027b82 */ /* 0x000e240000000a00 */
[----:B0-----:R-:W-:-:S05]  /*06b0*/  IMAD.WIDE R4, R4, 0x4, R2 ;  /* 0x0000000404047825 */ /* 0x001fca00078e0202 */
[----:B------:R-:W-:Y:S01]  /*06c0*/  STG.E desc[UR4][R4.64], R0 ;  /* 0x0000000004007986 */ /* 0x000fe2000c101904 */
[----:B------:R-:W-:Y:S05]  /*06d0*/  EXIT ;  /* 0x000000000000794d */ /* 0x000fea0003800000 */
.L_x_38:
        /* <DEDUP_REMOVED lines=10> */
.L_x_44:


//--------------------- .nv.shared._Z7MaxRed5PfS_i --------------------------
	.section	.nv.shared._Z7MaxRed5PfS_i,"aw",@nobits
	.sectionflags	@""
	.align	16
	.zero		1024


//--------------------- .nv.shared.reserved.0     --------------------------
	.section	.nv.shared.reserved.0,"aw",@nobits
	.weak		__nv_reservedSMEM_offset_0_alias
	.size		__nv_reservedSMEM_offset_0_alias, 0, 64
	.other		__nv_reservedSMEM_offset_0_alias,@"STO_CUDA_RESERVED_SHARED STV_DEFAULT"
__nv_reservedSMEM_offset_0_alias:
	.zero		0
	.zero		64


//--------------------- .nv.shared._Z7MaxRed4PfS_i --------------------------
	.section	.nv.shared._Z7MaxRed4PfS_i,"aw",@nobits
	.sectionflags	@""
	.align	16
	.zero		1024


//--------------------- .nv.shared._Z7MaxRed3PfS_i --------------------------
	.section	.nv.shared._Z7MaxRed3PfS_i,"aw",@nobits
	.sectionflags	@""
	.align	16
	.zero		1024


//--------------------- .nv.shared._Z7MaxRed2PfS_i --------------------------
	.section	.nv.shared._Z7MaxRed2PfS_i,"aw",@nobits
	.sectionflags	@""
	.align	16
	.zero		1024


//--------------------- .nv.shared._Z7MaxRed1PfS_i --------------------------
	.section	.nv.shared._Z7MaxRed1PfS_i,"aw",@nobits
	.sectionflags	@""
	.align	16
	.zero		1024


//--------------------- .nv.shared._Z11naiveMaxRedPfS_i --------------------------
	.section	.nv.shared._Z11naiveMaxRedPfS_i,"aw",@nobits
	.sectionflags	@""
	.align	16
	.zero		1024


//--------------------- .nv.constant0._Z7MaxRed5PfS_i --------------------------
	.section	.nv.constant0._Z7MaxRed5PfS_i,"a",@progbits
	.sectionflags	@""
	.align	4
.nv.constant0._Z7MaxRed5PfS_i:
	.zero		916


//--------------------- .nv.constant0._Z7MaxRed4PfS_i --------------------------
	.section	.nv.constant0._Z7MaxRed4PfS_i,"a",@progbits
	.sectionflags	@""
	.align	4
.nv.constant0._Z7MaxRed4PfS_i:
	.zero		916


//--------------------- .nv.constant0._Z7MaxRed3PfS_i --------------------------
	.section	.nv.constant0._Z7MaxRed3PfS_i,"a",@progbits
	.sectionflags	@""
	.align	4
.nv.constant0._Z7MaxRed3PfS_i:
	.zero		916


//--------------------- .nv.constant0._Z7MaxRed2PfS_i --------------------------
	.section	.nv.constant0._Z7MaxRed2PfS_i,"a",@progbits
	.sectionflags	@""
	.align	4
.nv.constant0._Z7MaxRed2PfS_i:
	.zero		916


//--------------------- .nv.constant0._Z7MaxRed1PfS_i --------------------------
	.section	.nv.constant0._Z7MaxRed1PfS_i,"a",@progbits
	.sectionflags	@""
	.align	4
.nv.constant0._Z7MaxRed1PfS_i:
	.zero		916


//--------------------- .nv.constant0._Z11naiveMaxRedPfS_i --------------------------
	.section	.nv.constant0._Z11naiveMaxRedPfS_i,"a",@progbits
	.sectionflags	@""
	.align	4
.nv.constant0._Z11naiveMaxRedPfS_i:
	.zero		916


//--------------------- SYMBOLS --------------------------

	.type		.nv.reservedSmem.offset0,@object
	.size		.nv.reservedSmem.offset0,0x4
	.type		.nv.reservedSmem.cap,@object
	.size		.nv.reservedSmem.cap,0x4
